// auto-generated by cutlass_sweep.gemm — config: {"arch": "sm_100", "cluster_m": 2, "cluster_n": 1, "dtype": "fp16", "stages": 0, "tile_k": 128, "tile_m": 64, "tile_n": 64}
#include "cutlass/cutlass.h"
#include "cutlass/gemm/collective/collective_builder.hpp"
#include "cutlass/gemm/device/gemm_universal_adapter.h"
#include "cutlass/gemm/kernel/gemm_universal.hpp"
#include "cutlass/epilogue/collective/collective_builder.hpp"

using ElemA = cutlass::half_t;
using ElemB = cutlass::half_t;
using ElemCD = cutlass::half_t;
using Acc  = float;
using TileShape    = cute::Shape<cute::_64, cute::_64, cute::_128>;
using ClusterShape = cute::Shape<cute::_2, cute::_1, cute::_1>;

using CollectiveEpilogue = typename cutlass::epilogue::collective::CollectiveBuilder<
    cutlass::arch::Sm100, cutlass::arch::OpClassTensorOp,
    TileShape, ClusterShape,
    cutlass::epilogue::collective::EpilogueTileAuto,
    Acc, Acc,
    ElemCD, cutlass::layout::RowMajor, 128 / cutlass::sizeof_bits<ElemCD>::value,
    ElemCD, cutlass::layout::RowMajor, 128 / cutlass::sizeof_bits<ElemCD>::value,
    cutlass::epilogue::collective::EpilogueScheduleAuto
  >::CollectiveOp;

using CollectiveMainloop = typename cutlass::gemm::collective::CollectiveBuilder<
    cutlass::arch::Sm100, cutlass::arch::OpClassTensorOp,
    ElemA, cutlass::layout::RowMajor, 128 / cutlass::sizeof_bits<ElemA>::value,
    ElemB, cutlass::layout::ColumnMajor, 128 / cutlass::sizeof_bits<ElemB>::value,
    Acc,
    TileShape, ClusterShape,
    cutlass::gemm::collective::StageCountAutoCarveout<static_cast<int>(sizeof(typename CollectiveEpilogue::SharedStorage))>,
    cutlass::gemm::collective::KernelScheduleAuto
  >::CollectiveOp;

using GemmKernel = cutlass::gemm::kernel::GemmUniversal<
    cute::Shape<int,int,int,int>,
    CollectiveMainloop,
    CollectiveEpilogue
>;
using Gemm = cutlass::gemm::device::GemmUniversalAdapter<GemmKernel>;

// Force the device kernel symbol into the cubin without needing a host main.
auto* _anchor = &cutlass::device_kernel<GemmKernel>;


// ===== COMPILED SASS (sm_100a) =====

	.target	sm_100a

	.elftype	@"ET_EXEC"


//--------------------- .note.nv.tkinfo           --------------------------
	.section	.note.nv.tkinfo,"",@"SHT_NOTE"
	.sectionflags	@"SHF_NOTE_NV_TKINFO"
	.tkinfo
        /*0018*/ 	.word	0x00000002
        /*0030*/ 	.string	""
        /*0030*/ 	.string	"ptxas"
        /*0030*/ 	.string	"Cuda compilation tools, release 13.0, V13.0.88"
        /*0030*/ 	.string	"Build cuda_13.0.r13.0/compiler.36424714_0"
        /*0030*/ 	.string	"-arch sm_100a -m 64 "



//--------------------- .note.nv.cuinfo           --------------------------
	.section	.note.nv.cuinfo,"",@"SHT_NOTE"
	.sectionflags	@"SHF_NOTE_NV_CUINFO"
        /*0018*/ 	.short	0x0002
        /*001a*/ 	.short	0x0064
        /*001c*/ 	.short	0x0082
	.zero		2


//--------------------- .nv.info                  --------------------------
	.section	.nv.info,"",@"SHT_CUDA_INFO"
	.align	4


	//----- nvinfo : EIATTR_REGCOUNT
	.align		4
        /*0000*/ 	.byte	0x04, 0x2f
        /*0002*/ 	.short	(.L_19 - .L_18)
	.align		4
.L_18:
        /*0004*/ 	.word	index@(_ZN7cutlass13device_kernelINS_4gemm6kernel13GemmUniversalIN4cute5tupleIJiiiiEEENS1_10collective13CollectiveMmaINS1_35MainloopSm100TmaUmmaWarpSpecializedILi6ELi2ELi4ENS5_IJNS4_1CILi2EEENSA_ILi1EEESC_EEEEENS5_IJNSA_ILi64EEESF_NSA_ILi128EEEEEENS_6half_tENS5_IJlSC_lEEESI_SJ_NS4_8TiledMMAINS4_8MMA_AtomIJNS4_20SM100_MMA_F16BF16_SSISI_SI_fLi64ELi64ELNS4_4UMMA5MajorE0ELSO_0ELNSN_7ScaleInE0ELSP_0EEEEEENS4_6LayoutINS5_IJSC_SC_SC_EEENS5_IJNSA_ILi0EEESU_SU_EEEEENS5_IJNS4_10UnderscoreESX_SX_EEEEENS4_13SM90_TMA_LOADENS4_14ComposedLayoutINS4_7SwizzleILi3ELi4ELi3EEENS4_18smem_ptr_flag_bitsILi16EEENSS_INS5_IJNSA_ILi8EEESF_EEENS5_IJSF_SC_EEEEEEEvNS4_8identityENS4_23SM90_TMA_LOAD_MULTICASTES1A_vS1B_EENS_8epilogue10collective18CollectiveEpilogueINS1E_23Sm100TmaWarpSpecializedILi3ELi2ELi16ELb1ELb0EEEJSH_NS5_IJNSS_ISF_SC_EENSS_INSA_ILi32EEESC_EEEEESI_SJ_SI_SJ_NS1E_6fusion15FusionCallbacksIS1I_NS1N_17LinearCombinationISI_fSI_fLNS_15FloatRoundStyleE2EEESH_S1M_JEEENS4_5SM1004TMEM4LOAD26SM100_TMEM_LOAD_16dp256b4xES10_NS11_INS12_ILi2ELi4ELi3EEES15_NSS_INS5_IJS16_S1K_EEENS5_IJS1K_SC_EEEEEEENS4_17SM75_U32x4_LDSM_NENS4_14SM90_TMA_STOREES21_NS4_17SM90_U32x4_STSM_NENS4_39AutoVectorizingCopyWithAssumedAlignmentILi128EEEEEEvvEEEEvNT_6ParamsE)
        /*0008*/ 	.word	0x00000045


	//----- nvinfo : EIATTR_FRAME_SIZE
	.align		4
.L_19:
        /*000c*/ 	.byte	0x04, 0x11
        /*000e*/ 	.short	(.L_21 - .L_20)
	.align		4
.L_20:
        /*0010*/ 	.word	index@($__internal_2_$__cuda_sm10x_tcgen05_guardrail_trap_unallocated_columns_being_dealloced)
        /*0014*/ 	.word	0x00000000


	//----- nvinfo : EIATTR_FRAME_SIZE
	.align		4
.L_21:
        /*0018*/ 	.byte	0x04, 0x11
        /*001a*/ 	.short	(.L_23 - .L_22)
	.align		4
.L_22:
        /*001c*/ 	.word	index@($__internal_1_$__cuda_sm10x_tcgen05_guardrail_trap_phase_invalid_during_alloc)
        /*0020*/ 	.word	0x00000000


	//----- nvinfo : EIATTR_FRAME_SIZE
	.align		4
.L_23:
        /*0024*/ 	.byte	0x04, 0x11
        /*0026*/ 	.short	(.L_25 - .L_24)
	.align		4
.L_24:
        /*0028*/ 	.word	index@($__internal_0_$__cuda_sm10x_tcgen05_guardrail_trap_col_being_dealloced_not_returned_by_alloc)
        /*002c*/ 	.word	0x00000000


	//----- nvinfo : EIATTR_FRAME_SIZE
	.align		4
.L_25:
        /*0030*/ 	.byte	0x04, 0x11
        /*0032*/ 	.short	(.L_27 - .L_26)
	.align		4
.L_26:
        /*0034*/ 	.word	index@(_ZN7cutlass13device_kernelINS_4gemm6kernel13GemmUniversalIN4cute5tupleIJiiiiEEENS1_10collective13CollectiveMmaINS1_35MainloopSm100TmaUmmaWarpSpecializedILi6ELi2ELi4ENS5_IJNS4_1CILi2EEENSA_ILi1EEESC_EEEEENS5_IJNSA_ILi64EEESF_NSA_ILi128EEEEEENS_6half_tENS5_IJlSC_lEEESI_SJ_NS4_8TiledMMAINS4_8MMA_AtomIJNS4_20SM100_MMA_F16BF16_SSISI_SI_fLi64ELi64ELNS4_4UMMA5MajorE0ELSO_0ELNSN_7ScaleInE0ELSP_0EEEEEENS4_6LayoutINS5_IJSC_SC_SC_EEENS5_IJNSA_ILi0EEESU_SU_EEEEENS5_IJNS4_10UnderscoreESX_SX_EEEEENS4_13SM90_TMA_LOADENS4_14ComposedLayoutINS4_7SwizzleILi3ELi4ELi3EEENS4_18smem_ptr_flag_bitsILi16EEENSS_INS5_IJNSA_ILi8EEESF_EEENS5_IJSF_SC_EEEEEEEvNS4_8identityENS4_23SM90_TMA_LOAD_MULTICASTES1A_vS1B_EENS_8epilogue10collective18CollectiveEpilogueINS1E_23Sm100TmaWarpSpecializedILi3ELi2ELi16ELb1ELb0EEEJSH_NS5_IJNSS_ISF_SC_EENSS_INSA_ILi32EEESC_EEEEESI_SJ_SI_SJ_NS1E_6fusion15FusionCallbacksIS1I_NS1N_17LinearCombinationISI_fSI_fLNS_15FloatRoundStyleE2EEESH_S1M_JEEENS4_5SM1004TMEM4LOAD26SM100_TMEM_LOAD_16dp256b4xES10_NS11_INS12_ILi2ELi4ELi3EEES15_NSS_INS5_IJS16_S1K_EEENS5_IJS1K_SC_EEEEEEENS4_17SM75_U32x4_LDSM_NENS4_14SM90_TMA_STOREES21_NS4_17SM90_U32x4_STSM_NENS4_39AutoVectorizingCopyWithAssumedAlignmentILi128EEEEEEvvEEEEvNT_6ParamsE)
        /*0038*/ 	.word	0x00000000


	//----- nvinfo : EIATTR_MIN_STACK_SIZE
	.align		4
.L_27:
        /*003c*/ 	.byte	0x04, 0x12
        /*003e*/ 	.short	(.L_29 - .L_28)
	.align		4
.L_28:
        /*0040*/ 	.word	index@(_ZN7cutlass13device_kernelINS_4gemm6kernel13GemmUniversalIN4cute5tupleIJiiiiEEENS1_10collective13CollectiveMmaINS1_35MainloopSm100TmaUmmaWarpSpecializedILi6ELi2ELi4ENS5_IJNS4_1CILi2EEENSA_ILi1EEESC_EEEEENS5_IJNSA_ILi64EEESF_NSA_ILi128EEEEEENS_6half_tENS5_IJlSC_lEEESI_SJ_NS4_8TiledMMAINS4_8MMA_AtomIJNS4_20SM100_MMA_F16BF16_SSISI_SI_fLi64ELi64ELNS4_4UMMA5MajorE0ELSO_0ELNSN_7ScaleInE0ELSP_0EEEEEENS4_6LayoutINS5_IJSC_SC_SC_EEENS5_IJNSA_ILi0EEESU_SU_EEEEENS5_IJNS4_10UnderscoreESX_SX_EEEEENS4_13SM90_TMA_LOADENS4_14ComposedLayoutINS4_7SwizzleILi3ELi4ELi3EEENS4_18smem_ptr_flag_bitsILi16EEENSS_INS5_IJNSA_ILi8EEESF_EEENS5_IJSF_SC_EEEEEEEvNS4_8identityENS4_23SM90_TMA_LOAD_MULTICASTES1A_vS1B_EENS_8epilogue10collective18CollectiveEpilogueINS1E_23Sm100TmaWarpSpecializedILi3ELi2ELi16ELb1ELb0EEEJSH_NS5_IJNSS_ISF_SC_EENSS_INSA_ILi32EEESC_EEEEESI_SJ_SI_SJ_NS1E_6fusion15FusionCallbacksIS1I_NS1N_17LinearCombinationISI_fSI_fLNS_15FloatRoundStyleE2EEESH_S1M_JEEENS4_5SM1004TMEM4LOAD26SM100_TMEM_LOAD_16dp256b4xES10_NS11_INS12_ILi2ELi4ELi3EEES15_NSS_INS5_IJS16_S1K_EEENS5_IJS1K_SC_EEEEEEENS4_17SM75_U32x4_LDSM_NENS4_14SM90_TMA_STOREES21_NS4_17SM90_U32x4_STSM_NENS4_39AutoVectorizingCopyWithAssumedAlignmentILi128EEEEEEvvEEEEvNT_6ParamsE)
        /*0044*/ 	.word	0x00000000
.L_29:


//--------------------- .nv.compat                --------------------------
	.section	.nv.compat,"",@"SHT_CUDA_COMPAT_INFO"
	.align	4
        /*0000*/ 	.byte	0x02, 0x09, 0x01, 0x00, 0x02, 0x02, 0x02, 0x00, 0x02, 0x05, 0x05, 0x00, 0x03, 0x07, 0x01, 0x01
        /*0010*/ 	.byte	0x02, 0x03, 0x01, 0x00, 0x02, 0x06, 0x01, 0x00, 0x04, 0x0b, 0x08, 0x00, 0x09, 0x00, 0x00, 0x00
        /*0020*/ 	.byte	0x00, 0x00, 0x00, 0x00


//--------------------- .nv.info._ZN7cutlass13device_kernelINS_4gemm6kernel13GemmUniversalIN4cute5tupleIJiiiiEEENS1_10collective13CollectiveMmaINS1_35MainloopSm100TmaUmmaWarpSpecializedILi6ELi2ELi4ENS5_IJNS4_1CILi2EEENSA_ILi1EEESC_EEEEENS5_IJNSA_ILi64EEESF_NSA_ILi128EEEEEENS_6half_tENS5_IJlSC_lEEESI_SJ_NS4_8TiledMMAINS4_8MMA_AtomIJNS4_20SM100_MMA_F16BF16_SSISI_SI_fLi64ELi64ELNS4_4UMMA5MajorE0ELSO_0ELNSN_7ScaleInE0ELSP_0EEEEEENS4_6LayoutINS5_IJSC_SC_SC_EEENS5_IJNSA_ILi0EEESU_SU_EEEEENS5_IJNS4_10UnderscoreESX_SX_EEEEENS4_13SM90_TMA_LOADENS4_14ComposedLayoutINS4_7SwizzleILi3ELi4ELi3EEENS4_18smem_ptr_flag_bitsILi16EEENSS_INS5_IJNSA_ILi8EEESF_EEENS5_IJSF_SC_EEEEEEEvNS4_8identityENS4_23SM90_TMA_LOAD_MULTICASTES1A_vS1B_EENS_8epilogue10collective18CollectiveEpilogueINS1E_23Sm100TmaWarpSpecializedILi3ELi2ELi16ELb1ELb0EEEJSH_NS5_IJNSS_ISF_SC_EENSS_INSA_ILi32EEESC_EEEEESI_SJ_SI_SJ_NS1E_6fusion15FusionCallbacksIS1I_NS1N_17LinearCombinationISI_fSI_fLNS_15FloatRoundStyleE2EEESH_S1M_JEEENS4_5SM1004TMEM4LOAD26SM100_TMEM_LOAD_16dp256b4xES10_NS11_INS12_ILi2ELi4ELi3EEES15_NSS_INS5_IJS16_S1K_EEENS5_IJS1K_SC_EEEEEEENS4_17SM75_U32x4_LDSM_NENS4_14SM90_TMA_STOREES21_NS4_17SM90_U32x4_STSM_NENS4_39AutoVectorizingCopyWithAssumedAlignmentILi128EEEEEEvvEEEEvNT_6ParamsE --------------------------
	.section	.nv.info._ZN7cutlass13device_kernelINS_4gemm6kernel13GemmUniversalIN4cute5tupleIJiiiiEEENS1_10collective13CollectiveMmaINS1_35MainloopSm100TmaUmmaWarpSpecializedILi6ELi2ELi4ENS5_IJNS4_1CILi2EEENSA_ILi1EEESC_EEEEENS5_IJNSA_ILi64EEESF_NSA_ILi128EEEEEENS_6half_tENS5_IJlSC_lEEESI_SJ_NS4_8TiledMMAINS4_8MMA_AtomIJNS4_20SM100_MMA_F16BF16_SSISI_SI_fLi64ELi64ELNS4_4UMMA5MajorE0ELSO_0ELNSN_7ScaleInE0ELSP_0EEEEEENS4_6LayoutINS5_IJSC_SC_SC_EEENS5_IJNSA_ILi0EEESU_SU_EEEEENS5_IJNS4_10UnderscoreESX_SX_EEEEENS4_13SM90_TMA_LOADENS4_14ComposedLayoutINS4_7SwizzleILi3ELi4ELi3EEENS4_18smem_ptr_flag_bitsILi16EEENSS_INS5_IJNSA_ILi8EEESF_EEENS5_IJSF_SC_EEEEEEEvNS4_8identityENS4_23SM90_TMA_LOAD_MULTICASTES1A_vS1B_EENS_8epilogue10collective18CollectiveEpilogueINS1E_23Sm100TmaWarpSpecializedILi3ELi2ELi16ELb1ELb0EEEJSH_NS5_IJNSS_ISF_SC_EENSS_INSA_ILi32EEESC_EEEEESI_SJ_SI_SJ_NS1E_6fusion15FusionCallbacksIS1I_NS1N_17LinearCombinationISI_fSI_fLNS_15FloatRoundStyleE2EEESH_S1M_JEEENS4_5SM1004TMEM4LOAD26SM100_TMEM_LOAD_16dp256b4xES10_NS11_INS12_ILi2ELi4ELi3EEES15_NSS_INS5_IJS16_S1K_EEENS5_IJS1K_SC_EEEEEEENS4_17SM75_U32x4_LDSM_NENS4_14SM90_TMA_STOREES21_NS4_17SM90_U32x4_STSM_NENS4_39AutoVectorizingCopyWithAssumedAlignmentILi128EEEEEEvvEEEEvNT_6ParamsE,"",@"SHT_CUDA_INFO"
	.sectionflags	@""
	.align	4


	//----- nvinfo : EIATTR_CUDA_API_VERSION
	.align		4
        /*0000*/ 	.byte	0x04, 0x37
        /*0002*/ 	.short	(.L_31 - .L_30)
.L_30:
        /*0004*/ 	.word	0x00000082


	//----- nvinfo : EIATTR_KPARAM_INFO
	.align		4
.L_31:
        /*0008*/ 	.byte	0x04, 0x17
        /*000a*/ 	.short	(.L_33 - .L_32)
.L_32:
        /*000c*/ 	.word	0x00000000
        /*0010*/ 	.short	0x0000
        /*0012*/ 	.short	0x0000
        /*0014*/ 	.byte	0x00, 0xf0, 0x01, 0x20


	//----- nvinfo : EIATTR_AT_ENTRY_FRAGMENTS
	.align		4
.L_33:
        /*0018*/ 	.byte	0x04, 0x4f
        /*001a*/ 	.short	(.L_35 - .L_34)


	//   ....[0]....
.L_34:
        /*001c*/ 	.word	0x00000006


	//----- nvinfo : EIATTR_RESERVED_SMEM_USED
	.align		4
.L_35:
        /*0020*/ 	.byte	0x01, 0x41
	.zero		2


	//----- nvinfo : EIATTR_SPARSE_MMA_MASK
	.align		4
        /*0024*/ 	.byte	0x03, 0x50
        /*0026*/ 	.short	0x0000


	//----- nvinfo : EIATTR_TCGEN05_1CTA_USED
	.align		4
        /*0028*/ 	.byte	0x01, 0x51
	.zero		2


	//----- nvinfo : EIATTR_MAXREG_COUNT
	.align		4
        /*002c*/ 	.byte	0x03, 0x1b
        /*002e*/ 	.short	0x00ff


	//----- nvinfo : EIATTR_NUM_BARRIERS
	.align		4
        /*0030*/ 	.byte	0x02, 0x4c
        /*0032*/ 	.byte	0x07
	.zero		1


	//----- nvinfo : EIATTR_EXTERNS
	.align		4
        /*0034*/ 	.byte	0x04, 0x0f
        /*0036*/ 	.short	(.L_37 - .L_36)


	//   ....[0]....
	.align		4
.L_36:
        /*0038*/ 	.word	index@(__assertfail)


	//----- nvinfo : EIATTR_MERCURY_ISA_VERSION
	.align		4
.L_37:
        /*003c*/ 	.byte	0x03, 0x5f
        /*003e*/ 	.short	0x0101


	//----- nvinfo : EIATTR_INT_WARP_WIDE_INSTR_OFFSETS
	.align		4
        /*0040*/ 	.byte	0x04, 0x31
        /*0042*/ 	.short	(.L_39 - .L_38)


	//   ....[0]....
.L_38:
        /*0044*/ 	.word	0x00004140


	//   ....[1]....
        /*0048*/ 	.word	0x00004170


	//   ....[2]....
        /*004c*/ 	.word	0x00004190


	//   ....[3]....
        /*0050*/ 	.word	0x00004d10


	//   ....[4]....
        /*0054*/ 	.word	0x00004e30


	//   ....[5]....
        /*0058*/ 	.word	0x00004f80


	//   ....[6]....
        /*005c*/ 	.word	0x000050a0


	//----- nvinfo : EIATTR_COOP_GROUP_MASK_REGIDS
	.align		4
.L_39:
        /*0060*/ 	.byte	0x04, 0x29
        /*0062*/ 	.short	(.L_41 - .L_40)


	//   ....[0]....
.L_40:
        /*0064*/ 	.word	0xffffffff


	//   ....[1]....
        /*0068*/ 	.word	0xffffffff


	//   ....[2]....
        /*006c*/ 	.word	0xffffffff


	//   ....[3]....
        /*0070*/ 	.word	0xffffffff


	//   ....[4]....
        /*0074*/ 	.word	0xffffffff


	//   ....[5]....
        /*0078*/ 	.word	0xffffffff


	//   ....[6]....
        /*007c*/ 	.word	0xffffffff


	//   ....[7]....
        /*0080*/ 	.word	0xffffffff


	//   ....[8]....
        /*0084*/ 	.word	0xffffffff


	//   ....[9]....
        /*0088*/ 	.word	0xffffffff


	//   ....[10]....
        /*008c*/ 	.word	0xffffffff


	//   ....[11]....
        /*0090*/ 	.word	0xffffffff


	//   ....[12]....
        /*0094*/ 	.word	0xffffffff


	//   ....[13]....
        /*0098*/ 	.word	0xffffffff


	//----- nvinfo : EIATTR_COOP_GROUP_INSTR_OFFSETS
	.align		4
.L_41:
        /*009c*/ 	.byte	0x04, 0x28
        /*009e*/ 	.short	(.L_43 - .L_42)


	//   ....[0]....
.L_42:
        /*00a0*/ 	.word	0x00000080


	//   ....[1]....
        /*00a4*/ 	.word	0x000004f0


	//   ....[2]....
        /*00a8*/ 	.word	0x000006d0


	//   ....[3]....
        /*00ac*/ 	.word	0x00000850


	//   ....[4]....
        /*00b0*/ 	.word	0x00000950


	//   ....[5]....
        /*00b4*/ 	.word	0x00000ac0


	//   ....[6]....
        /*00b8*/ 	.word	0x00000c60


	//   ....[7]....
        /*00bc*/ 	.word	0x00000e10


	//   ....[8]....
        /*00c0*/ 	.word	0x00002190


	//   ....[9]....
        /*00c4*/ 	.word	0x00003170


	//   ....[10]....
        /*00c8*/ 	.word	0x00003380


	//   ....[11]....
        /*00cc*/ 	.word	0x000033b0


	//   ....[12]....
        /*00d0*/ 	.word	0x00004020


	//   ....[13]....
        /*00d4*/ 	.word	0x00004250


	//----- nvinfo : EIATTR_VRC_CTA_INIT_COUNT
	.align		4
.L_43:
        /*00d8*/ 	.byte	0x02, 0x4a
        /*00da*/ 	.byte	0x80
	.zero		1


	//----- nvinfo : EIATTR_SYSCALL_OFFSETS
	.align		4
        /*00dc*/ 	.byte	0x04, 0x46
        /*00de*/ 	.short	(.L_45 - .L_44)


	//   ....[0]....
.L_44:
        /*00e0*/ 	.word	0x00005dc0


	//   ....[1]....
        /*00e4*/ 	.word	0x00005eb0


	//   ....[2]....
        /*00e8*/ 	.word	0x000066f0


	//   ....[3]....
        /*00ec*/ 	.word	0x00007040


	//----- nvinfo : EIATTR_MBARRIER_INSTR_OFFSETS
	.align		4
.L_45:
        /*00f0*/ 	.byte	0x04, 0x39
        /*00f2*/ 	.short	(.L_47 - .L_46)


	//   ....[0]....
.L_46:
        /*00f4*/ 	.word	0x00000600
        /*00f8*/ 	.word	0x000000ff
        /*00fc*/ 	.word	0x00000000
        /*0100*/ 	.short	0x0100
        /*0102*/ 	.byte	0x04
	.zero		1


	//   ....[1]....
        /*0104*/ 	.word	0x00000610
        /*0108*/ 	.word	0x000000ff
        /*010c*/ 	.word	0x00000030
        /*0110*/ 	.short	0x0100
        /*0112*/ 	.byte	0x04
	.zero		1


	//   ....[2]....
        /*0114*/ 	.word	0x00000620
        /*0118*/ 	.word	0x000000ff
        /*011c*/ 	.word	0x00000008
        /*0120*/ 	.short	0x0100
        /*0122*/ 	.byte	0x04
	.zero		1


	//   ....[3]....
        /*0124*/ 	.word	0x00000630
        /*0128*/ 	.word	0x000000ff
        /*012c*/ 	.word	0x00000038
        /*0130*/ 	.short	0x0100
        /*0132*/ 	.byte	0x04
	.zero		1


	//   ....[4]....
        /*0134*/ 	.word	0x00000640
        /*0138*/ 	.word	0x000000ff
        /*013c*/ 	.word	0x00000010
        /*0140*/ 	.short	0x0100
        /*0142*/ 	.byte	0x04
	.zero		1


	//   ....[5]....
        /*0144*/ 	.word	0x00000650
        /*0148*/ 	.word	0x000000ff
        /*014c*/ 	.word	0x00000040
        /*0150*/ 	.short	0x0100
        /*0152*/ 	.byte	0x04
	.zero		1


	//   ....[6]....
        /*0154*/ 	.word	0x00000660
        /*0158*/ 	.word	0x000000ff
        /*015c*/ 	.word	0x00000018
        /*0160*/ 	.short	0x0100
        /*0162*/ 	.byte	0x04
	.zero		1


	//   ....[7]....
        /*0164*/ 	.word	0x00000670
        /*0168*/ 	.word	0x000000ff
        /*016c*/ 	.word	0x00000048
        /*0170*/ 	.short	0x0100
        /*0172*/ 	.byte	0x04
	.zero		1


	//   ....[8]....
        /*0174*/ 	.word	0x00000680
        /*0178*/ 	.word	0x000000ff
        /*017c*/ 	.word	0x00000020
        /*0180*/ 	.short	0x0100
        /*0182*/ 	.byte	0x04
	.zero		1


	//   ....[9]....
        /*0184*/ 	.word	0x00000690
        /*0188*/ 	.word	0x000000ff
        /*018c*/ 	.word	0x00000050
        /*0190*/ 	.short	0x0100
        /*0192*/ 	.byte	0x04
	.zero		1


	//   ....[10]....
        /*0194*/ 	.word	0x000006a0
        /*0198*/ 	.word	0x000000ff
        /*019c*/ 	.word	0x00000028
        /*01a0*/ 	.short	0x0100
        /*01a2*/ 	.byte	0x04
	.zero		1


	//   ....[11]....
        /*01a4*/ 	.word	0x000006b0
        /*01a8*/ 	.word	0x000000ff
        /*01ac*/ 	.word	0x00000058
        /*01b0*/ 	.short	0x0100
        /*01b2*/ 	.byte	0x04
	.zero		1


	//   ....[12]....
        /*01b4*/ 	.word	0x000007e0
        /*01b8*/ 	.word	0x000000ff
        /*01bc*/ 	.word	0x00000060
        /*01c0*/ 	.short	0x0100
        /*01c2*/ 	.byte	0x04
	.zero		1


	//   ....[13]....
        /*01c4*/ 	.word	0x000007f0
        /*01c8*/ 	.word	0x000000ff
        /*01cc*/ 	.word	0x00000078
        /*01d0*/ 	.short	0x0100
        /*01d2*/ 	.byte	0x04
	.zero		1


	//   ....[14]....
        /*01d4*/ 	.word	0x00000800
        /*01d8*/ 	.word	0x000000ff
        /*01dc*/ 	.word	0x00000068
        /*01e0*/ 	.short	0x0100
        /*01e2*/ 	.byte	0x04
	.zero		1


	//   ....[15]....
        /*01e4*/ 	.word	0x00000810
        /*01e8*/ 	.word	0x000000ff
        /*01ec*/ 	.word	0x00000080
        /*01f0*/ 	.short	0x0100
        /*01f2*/ 	.byte	0x04
	.zero		1


	//   ....[16]....
        /*01f4*/ 	.word	0x00000820
        /*01f8*/ 	.word	0x000000ff
        /*01fc*/ 	.word	0x00000070
        /*0200*/ 	.short	0x0100
        /*0202*/ 	.byte	0x04
	.zero		1


	//   ....[17]....
        /*0204*/ 	.word	0x00000830
        /*0208*/ 	.word	0x000000ff
        /*020c*/ 	.word	0x00000088
        /*0210*/ 	.short	0x0100
        /*0212*/ 	.byte	0x04
	.zero		1


	//   ....[18]....
        /*0214*/ 	.word	0x00000920
        /*0218*/ 	.word	0x000000ff
        /*021c*/ 	.word	0x00000090
        /*0220*/ 	.short	0x0100
        /*0222*/ 	.byte	0x06
	.zero		1


	//   ....[19]....
        /*0224*/ 	.word	0x00000930
        /*0228*/ 	.word	0x000000ff
        /*022c*/ 	.word	0x00000098
        /*0230*/ 	.short	0x0100
        /*0232*/ 	.byte	0x06
	.zero		1


	//   ....[20]....
        /*0234*/ 	.word	0x00000a70
        /*0238*/ 	.word	0x000000ff
        /*023c*/ 	.word	0x000000a0
        /*0240*/ 	.short	0x0100
        /*0242*/ 	.byte	0x06
	.zero		1


	//   ....[21]....
        /*0244*/ 	.word	0x00000a80
        /*0248*/ 	.word	0x000000ff
        /*024c*/ 	.word	0x000000b0
        /*0250*/ 	.short	0x0100
        /*0252*/ 	.byte	0x06
	.zero		1


	//   ....[22]....
        /*0254*/ 	.word	0x00000a90
        /*0258*/ 	.word	0x000000ff
        /*025c*/ 	.word	0x000000a8
        /*0260*/ 	.short	0x0100
        /*0262*/ 	.byte	0x06
	.zero		1


	//   ....[23]....
        /*0264*/ 	.word	0x00000aa0
        /*0268*/ 	.word	0x000000ff
        /*026c*/ 	.word	0x000000b8
        /*0270*/ 	.short	0x0100
        /*0272*/ 	.byte	0x06
	.zero		1


	//   ....[24]....
        /*0274*/ 	.word	0x00000bd0
        /*0278*/ 	.word	0x000000ff
        /*027c*/ 	.word	0x000000c0
        /*0280*/ 	.short	0x0100
        /*0282*/ 	.byte	0x04
	.zero		1


	//   ....[25]....
        /*0284*/ 	.word	0x00000be0
        /*0288*/ 	.word	0x000000ff
        /*028c*/ 	.word	0x000000e0
        /*0290*/ 	.short	0x0100
        /*0292*/ 	.byte	0x04
	.zero		1


	//   ....[26]....
        /*0294*/ 	.word	0x00000bf0
        /*0298*/ 	.word	0x000000ff
        /*029c*/ 	.word	0x000000c8
        /*02a0*/ 	.short	0x0100
        /*02a2*/ 	.byte	0x04
	.zero		1


	//   ....[27]....
        /*02a4*/ 	.word	0x00000c00
        /*02a8*/ 	.word	0x000000ff
        /*02ac*/ 	.word	0x000000e8
        /*02b0*/ 	.short	0x0100
        /*02b2*/ 	.byte	0x04
	.zero		1


	//   ....[28]....
        /*02b4*/ 	.word	0x00000c10
        /*02b8*/ 	.word	0x000000ff
        /*02bc*/ 	.word	0x000000d0
        /*02c0*/ 	.short	0x0100
        /*02c2*/ 	.byte	0x04
	.zero		1


	//   ....[29]....
        /*02c4*/ 	.word	0x00000c20
        /*02c8*/ 	.word	0x000000ff
        /*02cc*/ 	.word	0x000000f0
        /*02d0*/ 	.short	0x0100
        /*02d2*/ 	.byte	0x04
	.zero		1


	//   ....[30]....
        /*02d4*/ 	.word	0x00000c30
        /*02d8*/ 	.word	0x000000ff
        /*02dc*/ 	.word	0x000000d8
        /*02e0*/ 	.short	0x0100
        /*02e2*/ 	.byte	0x04
	.zero		1


	//   ....[31]....
        /*02e4*/ 	.word	0x00000c40
        /*02e8*/ 	.word	0x000000ff
        /*02ec*/ 	.word	0x000000f8
        /*02f0*/ 	.short	0x0100
        /*02f2*/ 	.byte	0x04
	.zero		1


	//   ....[32]....
        /*02f4*/ 	.word	0x00000d30
        /*02f8*/ 	.word	0x000000ff
        /*02fc*/ 	.word	0x00000100
        /*0300*/ 	.short	0x0100
        /*0302*/ 	.byte	0x04
	.zero		1


	//   ....[33]....
        /*0304*/ 	.word	0x00000d40
        /*0308*/ 	.word	0x000000ff
        /*030c*/ 	.word	0x00000110
        /*0310*/ 	.short	0x0100
        /*0312*/ 	.byte	0x04
	.zero		1


	//   ....[34]....
        /*0314*/ 	.word	0x00000d50
        /*0318*/ 	.word	0x000000ff
        /*031c*/ 	.word	0x00000108
        /*0320*/ 	.short	0x0100
        /*0322*/ 	.byte	0x04
	.zero		1


	//   ....[35]....
        /*0324*/ 	.word	0x00000d60
        /*0328*/ 	.word	0x000000ff
        /*032c*/ 	.word	0x00000118
        /*0330*/ 	.short	0x0100
        /*0332*/ 	.byte	0x04
	.zero		1


	//   ....[36]....
        /*0334*/ 	.word	0x00001890
        /*0338*/ 	.word	0x00000000
        /*033c*/ 	.word	0x00000110
        /*0340*/ 	.short	0x010a
        /*0342*/ 	.byte	0xff
	.zero		1


	//   ....[37]....
        /*0344*/ 	.word	0x000018c0
        /*0348*/ 	.word	0x00000000
        /*034c*/ 	.word	0x00000100
        /*0350*/ 	.short	0x0101
        /*0352*/ 	.byte	0xff
	.zero		1


	//   ....[38]....
        /*0354*/ 	.word	0x00001990
        /*0358*/ 	.word	0x000000ff
        /*035c*/ 	.word	0x00000030
        /*0360*/ 	.short	0x010a
        /*0362*/ 	.byte	0x04
	.zero		1


	//   ....[39]....
        /*0364*/ 	.word	0x00001a10
        /*0368*/ 	.word	0x000000ff
        /*036c*/ 	.word	0x00000030
        /*0370*/ 	.short	0x010a
        /*0372*/ 	.byte	0x21
	.zero		1


	//   ....[40]....
        /*0374*/ 	.word	0x00001ba0
        /*0378*/ 	.word	0x000000ff
        /*037c*/ 	.word	0x00000030
        /*0380*/ 	.short	0x010a
        /*0382*/ 	.byte	0x05
	.zero		1


	//   ....[41]....
        /*0384*/ 	.word	0x00001d90
        /*0388*/ 	.word	0x000000ff
        /*038c*/ 	.word	0x00000098
        /*0390*/ 	.short	0x0101
        /*0392*/ 	.byte	0x0d
	.zero		1


	//   ....[42]....
        /*0394*/ 	.word	0x00001db0
        /*0398*/ 	.word	0x000000ff
        /*039c*/ 	.word	0x00000030
        /*03a0*/ 	.short	0x010a
        /*03a2*/ 	.byte	0x04
	.zero		1


	//   ....[43]....
        /*03a4*/ 	.word	0x00001e30
        /*03a8*/ 	.word	0x000000ff
        /*03ac*/ 	.word	0x00000030
        /*03b0*/ 	.short	0x010a
        /*03b2*/ 	.byte	0x21
	.zero		1


	//   ....[44]....
        /*03b4*/ 	.word	0x00001fc0
        /*03b8*/ 	.word	0x000000ff
        /*03bc*/ 	.word	0x00000030
        /*03c0*/ 	.short	0x010a
        /*03c2*/ 	.byte	0x05
	.zero		1


	//   ....[45]....
        /*03c4*/ 	.word	0x000021c0
        /*03c8*/ 	.word	0x00000003
        /*03cc*/ 	.word	0x000000a0
        /*03d0*/ 	.short	0x010a
        /*03d2*/ 	.byte	0xff
	.zero		1


	//   ....[46]....
        /*03d4*/ 	.word	0x00002310
        /*03d8*/ 	.word	0x00000000
        /*03dc*/ 	.word	0x00000000
        /*03e0*/ 	.short	0x0101
        /*03e2*/ 	.byte	0xff
	.zero		1


	//   ....[47]....
        /*03e4*/ 	.word	0x000028d0
        /*03e8*/ 	.word	0x000000ff
        /*03ec*/ 	.word	0x00000000
        /*03f0*/ 	.short	0x010a
        /*03f2*/ 	.byte	0x04
	.zero		1


	//   ....[48]....
        /*03f4*/ 	.word	0x00002960
        /*03f8*/ 	.word	0x000000ff
        /*03fc*/ 	.word	0x00000000
        /*0400*/ 	.short	0x010a
        /*0402*/ 	.byte	0x05
	.zero		1


	//   ....[49]....
        /*0404*/ 	.word	0x000029f0
        /*0408*/ 	.word	0x000000ff
        /*040c*/ 	.word	0x00000000
        /*0410*/ 	.short	0x010a
        /*0412*/ 	.byte	0x05
	.zero		1


	//   ....[50]....
        /*0414*/ 	.word	0x00002a80
        /*0418*/ 	.word	0x000000ff
        /*041c*/ 	.word	0x00000000
        /*0420*/ 	.short	0x010a
        /*0422*/ 	.byte	0x05
	.zero		1


	//   ....[51]....
        /*0424*/ 	.word	0x00002b10
        /*0428*/ 	.word	0x000000ff
        /*042c*/ 	.word	0x00000000
        /*0430*/ 	.short	0x010a
        /*0432*/ 	.byte	0x05
	.zero		1


	//   ....[52]....
        /*0434*/ 	.word	0x00002bb0
        /*0438*/ 	.word	0x00000000
        /*043c*/ 	.word	0x00000000
        /*0440*/ 	.short	0x010a
        /*0442*/ 	.byte	0xff
	.zero		1


	//   ....[53]....
        /*0444*/ 	.word	0x00002cd0
        /*0448*/ 	.word	0x00000002
        /*044c*/ 	.word	0x00000100
        /*0450*/ 	.short	0x010a
        /*0452*/ 	.byte	0xff
	.zero		1


	//   ....[54]....
        /*0454*/ 	.word	0x00002d40
        /*0458*/ 	.word	0x00000002
        /*045c*/ 	.word	0x00000000
        /*0460*/ 	.short	0x0101
        /*0462*/ 	.byte	0xff
	.zero		1


	//   ....[55]....
        /*0464*/ 	.word	0x00002d60
        /*0468*/ 	.word	0x000000ff
        /*046c*/ 	.word	0x000000b0
        /*0470*/ 	.short	0x010a
        /*0472*/ 	.byte	0x04
	.zero		1


	//   ....[56]....
        /*0474*/ 	.word	0x00002e80
        /*0478*/ 	.word	0x00000002
        /*047c*/ 	.word	0x000000a0
        /*0480*/ 	.short	0x010a
        /*0482*/ 	.byte	0xff
	.zero		1


	//   ....[57]....
        /*0484*/ 	.word	0x00002f80
        /*0488*/ 	.word	0x00000002
        /*048c*/ 	.word	0x00000000
        /*0490*/ 	.short	0x0101
        /*0492*/ 	.byte	0xff
	.zero		1


	//   ....[58]....
        /*0494*/ 	.word	0x00003010
        /*0498*/ 	.word	0x000000ff
        /*049c*/ 	.word	0x000000b0
        /*04a0*/ 	.short	0x0106
        /*04a2*/ 	.byte	0x04
	.zero		1


	//   ....[59]....
        /*04a4*/ 	.word	0x00003030
        /*04a8*/ 	.word	0x000000ff
        /*04ac*/ 	.word	0x000000b0
        /*04b0*/ 	.short	0x010a
        /*04b2*/ 	.byte	0x04
	.zero		1


	//   ....[60]....
        /*04b4*/ 	.word	0x000030c0
        /*04b8*/ 	.word	0x000000ff
        /*04bc*/ 	.word	0x000000b0
        /*04c0*/ 	.short	0x0106
        /*04c2*/ 	.byte	0x07
	.zero		1


	//   ....[61]....
        /*04c4*/ 	.word	0x00003100
        /*04c8*/ 	.word	0x00000000
        /*04cc*/ 	.word	0x000000b0
        /*04d0*/ 	.short	0x010a
        /*04d2*/ 	.byte	0xff
	.zero		1


	//   ....[62]....
        /*04d4*/ 	.word	0x000036d0
        /*04d8*/ 	.word	0x00000000
        /*04dc*/ 	.word	0x000000a0
        /*04e0*/ 	.short	0x010a
        /*04e2*/ 	.byte	0xff
	.zero		1


	//   ....[63]....
        /*04e4*/ 	.word	0x000037d0
        /*04e8*/ 	.word	0x00000003
        /*04ec*/ 	.word	0x00000000
        /*04f0*/ 	.short	0x0101
        /*04f2*/ 	.byte	0xff
	.zero		1


	//   ....[64]....
        /*04f4*/ 	.word	0x000037e0
        /*04f8*/ 	.word	0x000000ff
        /*04fc*/ 	.word	0x00000000
        /*0500*/ 	.short	0x010a
        /*0502*/ 	.byte	0x04
	.zero		1


	//   ....[65]....
        /*0504*/ 	.word	0x00003860
        /*0508*/ 	.word	0x000000ff
        /*050c*/ 	.word	0x000000e0
        /*0510*/ 	.short	0x010a
        /*0512*/ 	.byte	0x2e
	.zero		1


	//   ....[66]....
        /*0514*/ 	.word	0x00003940
        /*0518*/ 	.word	0x000000ff
        /*051c*/ 	.word	0x00000000
        /*0520*/ 	.short	0x010a
        /*0522*/ 	.byte	0x07
	.zero		1


	//   ....[67]....
        /*0524*/ 	.word	0x00003a80
        /*0528*/ 	.word	0x000000ff
        /*052c*/ 	.word	0x00000000
        /*0530*/ 	.short	0x010a
        /*0532*/ 	.byte	0x04
	.zero		1


	//   ....[68]....
        /*0534*/ 	.word	0x00003e50
        /*0538*/ 	.word	0x000000ff
        /*053c*/ 	.word	0x00000000
        /*0540*/ 	.short	0x010a
        /*0542*/ 	.byte	0x04
	.zero		1


	//   ....[69]....
        /*0544*/ 	.word	0x00003ee0
        /*0548*/ 	.word	0x000000ff
        /*054c*/ 	.word	0x00000000
        /*0550*/ 	.short	0x010a
        /*0552*/ 	.byte	0x05
	.zero		1


	//   ....[70]....
        /*0554*/ 	.word	0x00003f70
        /*0558*/ 	.word	0x000000ff
        /*055c*/ 	.word	0x00000000
        /*0560*/ 	.short	0x010a
        /*0562*/ 	.byte	0x05
	.zero		1


	//   ....[71]....
        /*0564*/ 	.word	0x00004000
        /*0568*/ 	.word	0x000000ff
        /*056c*/ 	.word	0x00000000
        /*0570*/ 	.short	0x010a
        /*0572*/ 	.byte	0x04
	.zero		1


	//   ....[72]....
        /*0574*/ 	.word	0x000044e0
        /*0578*/ 	.word	0x00000008
        /*057c*/ 	.word	0x000000a0
        /*0580*/ 	.short	0x010a
        /*0582*/ 	.byte	0xff
	.zero		1


	//   ....[73]....
        /*0584*/ 	.word	0x00004650
        /*0588*/ 	.word	0x00000000
        /*058c*/ 	.word	0x00000000
        /*0590*/ 	.short	0x0101
        /*0592*/ 	.byte	0xff
	.zero		1


	//   ....[74]....
        /*0594*/ 	.word	0x00004b20
        /*0598*/ 	.word	0x000000ff
        /*059c*/ 	.word	0x00000098
        /*05a0*/ 	.short	0x010a
        /*05a2*/ 	.byte	0x18
	.zero		1


	//   ....[75]....
        /*05a4*/ 	.word	0x00004cf0
        /*05a8*/ 	.word	0x000000ff
        /*05ac*/ 	.word	0x00000078
        /*05b0*/ 	.short	0x010a
        /*05b2*/ 	.byte	0x04
	.zero		1


	//   ....[76]....
        /*05b4*/ 	.word	0x00004ed0
        /*05b8*/ 	.word	0x000000ff
        /*05bc*/ 	.word	0x00000060
        /*05c0*/ 	.short	0x010b
        /*05c2*/ 	.byte	0x04
	.zero		1


	//   ....[77]....
        /*05c4*/ 	.word	0x00004ee0
        /*05c8*/ 	.word	0x000000ff
        /*05cc*/ 	.word	0x00000000
        /*05d0*/ 	.short	0x0101
        /*05d2*/ 	.byte	0x07
	.zero		1


	//   ....[78]....
        /*05d4*/ 	.word	0x00004ef0
        /*05d8*/ 	.word	0x000000ff
        /*05dc*/ 	.word	0x00000078
        /*05e0*/ 	.short	0x010a
        /*05e2*/ 	.byte	0x05
	.zero		1


	//   ....[79]....
        /*05e4*/ 	.word	0x00005140
        /*05e8*/ 	.word	0x000000ff
        /*05ec*/ 	.word	0x00000060
        /*05f0*/ 	.short	0x010b
        /*05f2*/ 	.byte	0x05
	.zero		1


	//   ....[80]....
        /*05f4*/ 	.word	0x00005150
        /*05f8*/ 	.word	0x000000ff
        /*05fc*/ 	.word	0x00000000
        /*0600*/ 	.short	0x0101
        /*0602*/ 	.byte	0x04
	.zero		1


	//   ....[81]....
        /*0604*/ 	.word	0x000051a0
        /*0608*/ 	.word	0x000000ff
        /*060c*/ 	.word	0x00000000
        /*0610*/ 	.short	0x010a
        /*0612*/ 	.byte	0x04
	.zero		1


	//   ....[82]....
        /*0614*/ 	.word	0x00005230
        /*0618*/ 	.word	0x000000ff
        /*061c*/ 	.word	0x00000000
        /*0620*/ 	.short	0x010a
        /*0622*/ 	.byte	0x05
	.zero		1


	//   ....[83]....
        /*0624*/ 	.word	0x000052d0
        /*0628*/ 	.word	0x00000000
        /*062c*/ 	.word	0x00000000
        /*0630*/ 	.short	0x010a
        /*0632*/ 	.byte	0xff
	.zero		1


	//   ....[84]....
        /*0634*/ 	.word	0x00005630
        /*0638*/ 	.word	0x00000000
        /*063c*/ 	.word	0x000000a0
        /*0640*/ 	.short	0x010a
        /*0642*/ 	.byte	0xff
	.zero		1


	//   ....[85]....
        /*0644*/ 	.word	0x00005700
        /*0648*/ 	.word	0x00000000
        /*064c*/ 	.word	0x00000000
        /*0650*/ 	.short	0x0101
        /*0652*/ 	.byte	0xff
	.zero		1


	//   ....[86]....
        /*0654*/ 	.word	0x00006310
        /*0658*/ 	.word	0x00000002
        /*065c*/ 	.word	0x00000060
        /*0660*/ 	.short	0x010a
        /*0662*/ 	.byte	0xff
	.zero		1


	//   ....[87]....
        /*0664*/ 	.word	0x00006350
        /*0668*/ 	.word	0x0000001b
        /*066c*/ 	.word	0x000000c0
        /*0670*/ 	.short	0x010a
        /*0672*/ 	.byte	0xff
	.zero		1


	//   ....[88]....
        /*0674*/ 	.word	0x00006440
        /*0678*/ 	.word	0x00000002
        /*067c*/ 	.word	0x00000060
        /*0680*/ 	.short	0x010a
        /*0682*/ 	.byte	0xff
	.zero		1


	//   ....[89]....
        /*0684*/ 	.word	0x000065d0
        /*0688*/ 	.word	0x0000001b
        /*068c*/ 	.word	0x000000c0
        /*0690*/ 	.short	0x010a
        /*0692*/ 	.byte	0xff
	.zero		1


	//   ....[90]....
        /*0694*/ 	.word	0x00006da0
        /*0698*/ 	.word	0x00000000
        /*069c*/ 	.word	0x00000000
        /*06a0*/ 	.short	0x0101
        /*06a2*/ 	.byte	0xff
	.zero		1


	//   ....[91]....
        /*06a4*/ 	.word	0x00006db0
        /*06a8*/ 	.word	0x00000002
        /*06ac*/ 	.word	0x00000060
        /*06b0*/ 	.short	0x010a
        /*06b2*/ 	.byte	0xff
	.zero		1


	//   ....[92]....
        /*06b4*/ 	.word	0x00006e70
        /*06b8*/ 	.word	0x00000002
        /*06bc*/ 	.word	0x00000060
        /*06c0*/ 	.short	0x010a
        /*06c2*/ 	.byte	0xff
	.zero		1


	//   ....[93]....
        /*06c4*/ 	.word	0x00007220
        /*06c8*/ 	.word	0x000000ff
        /*06cc*/ 	.word	0x00000000
        /*06d0*/ 	.short	0x0101
        /*06d2*/ 	.byte	0x04
	.zero		1


	//   ....[94]....
        /*06d4*/ 	.word	0x00007770
        /*06d8*/ 	.word	0x00000000
        /*06dc*/ 	.word	0x00000000
        /*06e0*/ 	.short	0x0101
        /*06e2*/ 	.byte	0xff
	.zero		1


	//   ....[95]....
        /*06e4*/ 	.word	0x00007a20
        /*06e8*/ 	.word	0x000000ff
        /*06ec*/ 	.word	0x00000000
        /*06f0*/ 	.short	0x0101
        /*06f2*/ 	.byte	0x04
	.zero		1


	//   ....[96]....
        /*06f4*/ 	.word	0x00007a40
        /*06f8*/ 	.word	0x00000000
        /*06fc*/ 	.word	0x00000110
        /*0700*/ 	.short	0x010a
        /*0702*/ 	.byte	0xff
	.zero		1


	//   ....[97]....
        /*0704*/ 	.word	0x00007aa0
        /*0708*/ 	.word	0x00000000
        /*070c*/ 	.word	0x00000030
        /*0710*/ 	.short	0x010a
        /*0712*/ 	.byte	0xff
	.zero		1


	//   ....[98]....
        /*0714*/ 	.word	0x00007b00
        /*0718*/ 	.word	0x00000000
        /*071c*/ 	.word	0x00000030
        /*0720*/ 	.short	0x010a
        /*0722*/ 	.byte	0xff
	.zero		1


	//   ....[99]....
        /*0724*/ 	.word	0x00007b50
        /*0728*/ 	.word	0x00000003
        /*072c*/ 	.word	0x000000a0
        /*0730*/ 	.short	0x010a
        /*0732*/ 	.byte	0xff
	.zero		1


	//   ....[100]....
        /*0734*/ 	.word	0x00007bb0
        /*0738*/ 	.word	0x00000000
        /*073c*/ 	.word	0x00000000
        /*0740*/ 	.short	0x010a
        /*0742*/ 	.byte	0xff
	.zero		1


	//   ....[101]....
        /*0744*/ 	.word	0x00007c10
        /*0748*/ 	.word	0x00000000
        /*074c*/ 	.word	0x00000000
        /*0750*/ 	.short	0x010a
        /*0752*/ 	.byte	0xff
	.zero		1


	//   ....[102]....
        /*0754*/ 	.word	0x00007c70
        /*0758*/ 	.word	0x00000000
        /*075c*/ 	.word	0x00000000
        /*0760*/ 	.short	0x010a
        /*0762*/ 	.byte	0xff
	.zero		1


	//   ....[103]....
        /*0764*/ 	.word	0x00007cd0
        /*0768*/ 	.word	0x00000000
        /*076c*/ 	.word	0x00000000
        /*0770*/ 	.short	0x010a
        /*0772*/ 	.byte	0xff
	.zero		1


	//   ....[104]....
        /*0774*/ 	.word	0x00007d30
        /*0778*/ 	.word	0x00000000
        /*077c*/ 	.word	0x00000000
        /*0780*/ 	.short	0x010a
        /*0782*/ 	.byte	0xff
	.zero		1


	//   ....[105]....
        /*0784*/ 	.word	0x00007d80
        /*0788*/ 	.word	0x00000002
        /*078c*/ 	.word	0x00000100
        /*0790*/ 	.short	0x010a
        /*0792*/ 	.byte	0xff
	.zero		1


	//   ....[106]....
        /*0794*/ 	.word	0x00007de0
        /*0798*/ 	.word	0x00000002
        /*079c*/ 	.word	0x000000b0
        /*07a0*/ 	.short	0x010a
        /*07a2*/ 	.byte	0xff
	.zero		1


	//   ....[107]....
        /*07a4*/ 	.word	0x00007e30
        /*07a8*/ 	.word	0x00000002
        /*07ac*/ 	.word	0x000000a0
        /*07b0*/ 	.short	0x010a
        /*07b2*/ 	.byte	0xff
	.zero		1


	//   ....[108]....
        /*07b4*/ 	.word	0x00007e90
        /*07b8*/ 	.word	0x00000000
        /*07bc*/ 	.word	0x000000b0
        /*07c0*/ 	.short	0x010a
        /*07c2*/ 	.byte	0xff
	.zero		1


	//   ....[109]....
        /*07c4*/ 	.word	0x00007ee0
        /*07c8*/ 	.word	0x00000000
        /*07cc*/ 	.word	0x000000a0
        /*07d0*/ 	.short	0x010a
        /*07d2*/ 	.byte	0xff
	.zero		1


	//   ....[110]....
        /*07d4*/ 	.word	0x00007f40
        /*07d8*/ 	.word	0x00000002
        /*07dc*/ 	.word	0x000000e0
        /*07e0*/ 	.short	0x010a
        /*07e2*/ 	.byte	0xff
	.zero		1


	//   ....[111]....
        /*07e4*/ 	.word	0x00007fa0
        /*07e8*/ 	.word	0x00000000
        /*07ec*/ 	.word	0x00000000
        /*07f0*/ 	.short	0x010a
        /*07f2*/ 	.byte	0xff
	.zero		1


	//   ....[112]....
        /*07f4*/ 	.word	0x00008000
        /*07f8*/ 	.word	0x00000000
        /*07fc*/ 	.word	0x00000000
        /*0800*/ 	.short	0x010a
        /*0802*/ 	.byte	0xff
	.zero		1


	//   ....[113]....
        /*0804*/ 	.word	0x00008060
        /*0808*/ 	.word	0x00000000
        /*080c*/ 	.word	0x00000000
        /*0810*/ 	.short	0x010a
        /*0812*/ 	.byte	0xff
	.zero		1


	//   ....[114]....
        /*0814*/ 	.word	0x000080c0
        /*0818*/ 	.word	0x00000000
        /*081c*/ 	.word	0x00000000
        /*0820*/ 	.short	0x010a
        /*0822*/ 	.byte	0xff
	.zero		1


	//   ....[115]....
        /*0824*/ 	.word	0x00008120
        /*0828*/ 	.word	0x00000000
        /*082c*/ 	.word	0x00000000
        /*0830*/ 	.short	0x010a
        /*0832*/ 	.byte	0xff
	.zero		1


	//   ....[116]....
        /*0834*/ 	.word	0x00008170
        /*0838*/ 	.word	0x00000008
        /*083c*/ 	.word	0x000000a0
        /*0840*/ 	.short	0x010a
        /*0842*/ 	.byte	0xff
	.zero		1


	//   ....[117]....
        /*0844*/ 	.word	0x000081d0
        /*0848*/ 	.word	0x00000000
        /*084c*/ 	.word	0x00000098
        /*0850*/ 	.short	0x010a
        /*0852*/ 	.byte	0xff
	.zero		1


	//   ....[118]....
        /*0854*/ 	.word	0x00008230
        /*0858*/ 	.word	0x00000000
        /*085c*/ 	.word	0x00000078
        /*0860*/ 	.short	0x010a
        /*0862*/ 	.byte	0xff
	.zero		1


	//   ....[119]....
        /*0864*/ 	.word	0x00008290
        /*0868*/ 	.word	0x00000002
        /*086c*/ 	.word	0x00000078
        /*0870*/ 	.short	0x010a
        /*0872*/ 	.byte	0xff
	.zero		1


	//   ....[120]....
        /*0874*/ 	.word	0x000082f0
        /*0878*/ 	.word	0x00000000
        /*087c*/ 	.word	0x00000000
        /*0880*/ 	.short	0x010a
        /*0882*/ 	.byte	0xff
	.zero		1


	//   ....[121]....
        /*0884*/ 	.word	0x00008350
        /*0888*/ 	.word	0x00000000
        /*088c*/ 	.word	0x00000000
        /*0890*/ 	.short	0x010a
        /*0892*/ 	.byte	0xff
	.zero		1


	//   ....[122]....
        /*0894*/ 	.word	0x000083a0
        /*0898*/ 	.word	0x00000000
        /*089c*/ 	.word	0x000000a0
        /*08a0*/ 	.short	0x010a
        /*08a2*/ 	.byte	0xff
	.zero		1


	//   ....[123]....
        /*08a4*/ 	.word	0x000083f0
        /*08a8*/ 	.word	0x00000002
        /*08ac*/ 	.word	0x00000060
        /*08b0*/ 	.short	0x010a
        /*08b2*/ 	.byte	0xff
	.zero		1


	//   ....[124]....
        /*08b4*/ 	.word	0x00008440
        /*08b8*/ 	.word	0x0000001b
        /*08bc*/ 	.word	0x000000c0
        /*08c0*/ 	.short	0x010a
        /*08c2*/ 	.byte	0xff
	.zero		1


	//   ....[125]....
        /*08c4*/ 	.word	0x00008490
        /*08c8*/ 	.word	0x00000002
        /*08cc*/ 	.word	0x00000060
        /*08d0*/ 	.short	0x010a
        /*08d2*/ 	.byte	0xff
	.zero		1


	//----- nvinfo : EIATTR_NUM_MBARRIERS
	.align		4
.L_47:
        /*08d4*/ 	.byte	0x03, 0x38
        /*08d6*/ 	.short	0x0024


	//----- nvinfo : EIATTR_EXIT_INSTR_OFFSETS
	.align		4
        /*08d8*/ 	.byte	0x04, 0x1c
        /*08da*/ 	.short	(.L_49 - .L_48)


	//   ....[0]....
.L_48:
        /*08dc*/ 	.word	0x00002be0


	//   ....[1]....
        /*08e0*/ 	.word	0x000030d0


	//   ....[2]....
        /*08e4*/ 	.word	0x00003130


	//   ....[3]....
        /*08e8*/ 	.word	0x00004260


	//   ....[4]....
        /*08ec*/ 	.word	0x00005300


	//   ....[5]....
        /*08f0*/ 	.word	0x00005340


	//   ....[6]....
        /*08f4*/ 	.word	0x00007910


	//   ....[7]....
        /*08f8*/ 	.word	0x00007990


	//   ....[8]....
        /*08fc*/ 	.word	0x000079c0


	//   ....[9]....
        /*0900*/ 	.word	0x00007a30


	//----- nvinfo : EIATTR_MAX_THREADS
	.align		4
.L_49:
        /*0904*/ 	.byte	0x04, 0x05
        /*0906*/ 	.short	(.L_51 - .L_50)
.L_50:
        /*0908*/ 	.word	0x00000100
        /*090c*/ 	.word	0x00000001
        /*0910*/ 	.word	0x00000001


	//----- nvinfo : EIATTR_CRS_STACK_SIZE
	.align		4
.L_51:
        /*0914*/ 	.byte	0x04, 0x1e
        /*0916*/ 	.short	(.L_53 - .L_52)
.L_52:
        /*0918*/ 	.word	0x00000000


	//----- nvinfo : EIATTR_CBANK_PARAM_SIZE
	.align		4
.L_53:
        /*091c*/ 	.byte	0x03, 0x19
        /*091e*/ 	.short	0x0800


	//----- nvinfo : EIATTR_PARAM_CBANK
	.align		4
        /*0920*/ 	.byte	0x04, 0x0a
        /*0922*/ 	.short	(.L_55 - .L_54)
	.align		4
.L_54:
        /*0924*/ 	.word	index@(.nv.constant0._ZN7cutlass13device_kernelINS_4gemm6kernel13GemmUniversalIN4cute5tupleIJiiiiEEENS1_10collective13CollectiveMmaINS1_35MainloopSm100TmaUmmaWarpSpecializedILi6ELi2ELi4ENS5_IJNS4_1CILi2EEENSA_ILi1EEESC_EEEEENS5_IJNSA_ILi64EEESF_NSA_ILi128EEEEEENS_6half_tENS5_IJlSC_lEEESI_SJ_NS4_8TiledMMAINS4_8MMA_AtomIJNS4_20SM100_MMA_F16BF16_SSISI_SI_fLi64ELi64ELNS4_4UMMA5MajorE0ELSO_0ELNSN_7ScaleInE0ELSP_0EEEEEENS4_6LayoutINS5_IJSC_SC_SC_EEENS5_IJNSA_ILi0EEESU_SU_EEEEENS5_IJNS4_10UnderscoreESX_SX_EEEEENS4_13SM90_TMA_LOADENS4_14ComposedLayoutINS4_7SwizzleILi3ELi4ELi3EEENS4_18smem_ptr_flag_bitsILi16EEENSS_INS5_IJNSA_ILi8EEESF_EEENS5_IJSF_SC_EEEEEEEvNS4_8identityENS4_23SM90_TMA_LOAD_MULTICASTES1A_vS1B_EENS_8epilogue10collective18CollectiveEpilogueINS1E_23Sm100TmaWarpSpecializedILi3ELi2ELi16ELb1ELb0EEEJSH_NS5_IJNSS_ISF_SC_EENSS_INSA_ILi32EEESC_EEEEESI_SJ_SI_SJ_NS1E_6fusion15FusionCallbacksIS1I_NS1N_17LinearCombinationISI_fSI_fLNS_15FloatRoundStyleE2EEESH_S1M_JEEENS4_5SM1004TMEM4LOAD26SM100_TMEM_LOAD_16dp256b4xES10_NS11_INS12_ILi2ELi4ELi3EEES15_NSS_INS5_IJS16_S1K_EEENS5_IJS1K_SC_EEEEEEENS4_17SM75_U32x4_LDSM_NENS4_14SM90_TMA_STOREES21_NS4_17SM90_U32x4_STSM_NENS4_39AutoVectorizingCopyWithAssumedAlignmentILi128EEEEEEvvEEEEvNT_6ParamsE)
        /*0928*/ 	.short	0x0380
        /*092a*/ 	.short	0x0800


	//----- nvinfo : EIATTR_SW_WAR
	.align		4
.L_55:
        /*092c*/ 	.byte	0x04, 0x36
        /*092e*/ 	.short	(.L_57 - .L_56)
.L_56:
        /*0930*/ 	.word	0x00000008
.L_57:


//--------------------- .nv.callgraph             --------------------------
	.section	.nv.callgraph,"",@"SHT_CUDA_CALLGRAPH"
	.align	4
	.sectionentsize	8
	.align		4
        /*0000*/ 	.word	0x00000000
	.align		4
        /*0004*/ 	.word	0xffffffff
	.align		4
        /*0008*/ 	.word	index@(_ZN7cutlass13device_kernelINS_4gemm6kernel13GemmUniversalIN4cute5tupleIJiiiiEEENS1_10collective13CollectiveMmaINS1_35MainloopSm100TmaUmmaWarpSpecializedILi6ELi2ELi4ENS5_IJNS4_1CILi2EEENSA_ILi1EEESC_EEEEENS5_IJNSA_ILi64EEESF_NSA_ILi128EEEEEENS_6half_tENS5_IJlSC_lEEESI_SJ_NS4_8TiledMMAINS4_8MMA_AtomIJNS4_20SM100_MMA_F16BF16_SSISI_SI_fLi64ELi64ELNS4_4UMMA5MajorE0ELSO_0ELNSN_7ScaleInE0ELSP_0EEEEEENS4_6LayoutINS5_IJSC_SC_SC_EEENS5_IJNSA_ILi0EEESU_SU_EEEEENS5_IJNS4_10UnderscoreESX_SX_EEEEENS4_13SM90_TMA_LOADENS4_14ComposedLayoutINS4_7SwizzleILi3ELi4ELi3EEENS4_18smem_ptr_flag_bitsILi16EEENSS_INS5_IJNSA_ILi8EEESF_EEENS5_IJSF_SC_EEEEEEEvNS4_8identityENS4_23SM90_TMA_LOAD_MULTICASTES1A_vS1B_EENS_8epilogue10collective18CollectiveEpilogueINS1E_23Sm100TmaWarpSpecializedILi3ELi2ELi16ELb1ELb0EEEJSH_NS5_IJNSS_ISF_SC_EENSS_INSA_ILi32EEESC_EEEEESI_SJ_SI_SJ_NS1E_6fusion15FusionCallbacksIS1I_NS1N_17LinearCombinationISI_fSI_fLNS_15FloatRoundStyleE2EEESH_S1M_JEEENS4_5SM1004TMEM4LOAD26SM100_TMEM_LOAD_16dp256b4xES10_NS11_INS12_ILi2ELi4ELi3EEES15_NSS_INS5_IJS16_S1K_EEENS5_IJS1K_SC_EEEEEEENS4_17SM75_U32x4_LDSM_NENS4_14SM90_TMA_STOREES21_NS4_17SM90_U32x4_STSM_NENS4_39AutoVectorizingCopyWithAssumedAlignmentILi128EEEEEEvvEEEEvNT_6ParamsE)
	.align		4
        /*000c*/ 	.word	index@(__assertfail)
	.align		4
        /*0010*/ 	.word	0x00000000
	.align		4
        /*0014*/ 	.word	0xfffffffe
	.align		4
        /*0018*/ 	.word	0x00000000
	.align		4
        /*001c*/ 	.word	0xfffffffd
	.align		4
        /*0020*/ 	.word	0x00000000
	.align		4
        /*0024*/ 	.word	0xfffffffc


//--------------------- .nv.constant4             --------------------------
	.section	.nv.constant4,"a",@progbits
	.align	8
	.align		8
.nv.constant4:
        /*0000*/ 	.dword	__assertfail
	.align		8
        /*0008*/ 	.dword	__unnamed_1
	.align		8
        /*0010*/ 	.dword	__unnamed_2
	.align		8
        /*0018*/ 	.dword	_ZN39_INTERNAL_3b4977f3_4_k_cu_81c1394e_67904cuda3std3__45__cpo5beginE
	.align		8
        /*0020*/ 	.dword	_ZN39_INTERNAL_3b4977f3_4_k_cu_81c1394e_67904cuda3std3__45__cpo3endE
	.align		8
        /*0028*/ 	.dword	_ZN39_INTERNAL_3b4977f3_4_k_cu_81c1394e_67904cuda3std3__45__cpo6cbeginE
	.align		8
        /*0030*/ 	.dword	_ZN39_INTERNAL_3b4977f3_4_k_cu_81c1394e_67904cuda3std3__45__cpo4cendE
	.align		8
        /*0038*/ 	.dword	_ZN39_INTERNAL_3b4977f3_4_k_cu_81c1394e_67904cuda3std3__441_GLOBAL__N__3b4977f3_4_k_cu_81c1394e_67906ignoreE
	.align		8
        /*0040*/ 	.dword	_ZN39_INTERNAL_3b4977f3_4_k_cu_81c1394e_67904cuda3std3__419piecewise_constructE
	.align		8
        /*0048*/ 	.dword	_ZN39_INTERNAL_3b4977f3_4_k_cu_81c1394e_67904cuda3std3__48in_placeE
	.align		8
        /*0050*/ 	.dword	_ZN39_INTERNAL_3b4977f3_4_k_cu_81c1394e_67904cuda3std6ranges3__45__cpo4swapE
	.align		8
        /*0058*/ 	.dword	_ZN39_INTERNAL_3b4977f3_4_k_cu_81c1394e_67904cuda3std6ranges3__45__cpo9iter_moveE
	.align		8
        /*0060*/ 	.dword	_ZN39_INTERNAL_3b4977f3_4_k_cu_81c1394e_67904cute7productE
	.align		8
        /*0068*/ 	.dword	_ZN39_INTERNAL_3b4977f3_4_k_cu_81c1394e_67904cute1_E
	.align		8
        /*0070*/ 	.dword	$str$25
	.align		8
        /*0078*/ 	.dword	$str$26
	.align		8
        /*0080*/ 	.dword	$str$27
	.align		8
        /*0088*/ 	.dword	$str$28


//--------------------- .text._ZN7cutlass13device_kernelINS_4gemm6kernel13GemmUniversalIN4cute5tupleIJiiiiEEENS1_10collective13CollectiveMmaINS1_35MainloopSm100TmaUmmaWarpSpecializedILi6ELi2ELi4ENS5_IJNS4_1CILi2EEENSA_ILi1EEESC_EEEEENS5_IJNSA_ILi64EEESF_NSA_ILi128EEEEEENS_6half_tENS5_IJlSC_lEEESI_SJ_NS4_8TiledMMAINS4_8MMA_AtomIJNS4_20SM100_MMA_F16BF16_SSISI_SI_fLi64ELi64ELNS4_4UMMA5MajorE0ELSO_0ELNSN_7ScaleInE0ELSP_0EEEEEENS4_6LayoutINS5_IJSC_SC_SC_EEENS5_IJNSA_ILi0EEESU_SU_EEEEENS5_IJNS4_10UnderscoreESX_SX_EEEEENS4_13SM90_TMA_LOADENS4_14ComposedLayoutINS4_7SwizzleILi3ELi4ELi3EEENS4_18smem_ptr_flag_bitsILi16EEENSS_INS5_IJNSA_ILi8EEESF_EEENS5_IJSF_SC_EEEEEEEvNS4_8identityENS4_23SM90_TMA_LOAD_MULTICASTES1A_vS1B_EENS_8epilogue10collective18CollectiveEpilogueINS1E_23Sm100TmaWarpSpecializedILi3ELi2ELi16ELb1ELb0EEEJSH_NS5_IJNSS_ISF_SC_EENSS_INSA_ILi32EEESC_EEEEESI_SJ_SI_SJ_NS1E_6fusion15FusionCallbacksIS1I_NS1N_17LinearCombinationISI_fSI_fLNS_15FloatRoundStyleE2EEESH_S1M_JEEENS4_5SM1004TMEM4LOAD26SM100_TMEM_LOAD_16dp256b4xES10_NS11_INS12_ILi2ELi4ELi3EEES15_NSS_INS5_IJS16_S1K_EEENS5_IJS1K_SC_EEEEEEENS4_17SM75_U32x4_LDSM_NENS4_14SM90_TMA_STOREES21_NS4_17SM90_U32x4_STSM_NENS4_39AutoVectorizingCopyWithAssumedAlignmentILi128EEEEEEvvEEEEvNT_6ParamsE --------------------------
	.section	.text._ZN7cutlass13device_kernelINS_4gemm6kernel13GemmUniversalIN4cute5tupleIJiiiiEEENS1_10collective13CollectiveMmaINS1_35MainloopSm100TmaUmmaWarpSpecializedILi6ELi2ELi4ENS5_IJNS4_1CILi2EEENSA_ILi1EEESC_EEEEENS5_IJNSA_ILi64EEESF_NSA_ILi128EEEEEENS_6half_tENS5_IJlSC_lEEESI_SJ_NS4_8TiledMMAINS4_8MMA_AtomIJNS4_20SM100_MMA_F16BF16_SSISI_SI_fLi64ELi64ELNS4_4UMMA5MajorE0ELSO_0ELNSN_7ScaleInE0ELSP_0EEEEEENS4_6LayoutINS5_IJSC_SC_SC_EEENS5_IJNSA_ILi0EEESU_SU_EEEEENS5_IJNS4_10UnderscoreESX_SX_EEEEENS4_13SM90_TMA_LOADENS4_14ComposedLayoutINS4_7SwizzleILi3ELi4ELi3EEENS4_18smem_ptr_flag_bitsILi16EEENSS_INS5_IJNSA_ILi8EEESF_EEENS5_IJSF_SC_EEEEEEEvNS4_8identityENS4_23SM90_TMA_LOAD_MULTICASTES1A_vS1B_EENS_8epilogue10collective18CollectiveEpilogueINS1E_23Sm100TmaWarpSpecializedILi3ELi2ELi16ELb1ELb0EEEJSH_NS5_IJNSS_ISF_SC_EENSS_INSA_ILi32EEESC_EEEEESI_SJ_SI_SJ_NS1E_6fusion15FusionCallbacksIS1I_NS1N_17LinearCombinationISI_fSI_fLNS_15FloatRoundStyleE2EEESH_S1M_JEEENS4_5SM1004TMEM4LOAD26SM100_TMEM_LOAD_16dp256b4xES10_NS11_INS12_ILi2ELi4ELi3EEES15_NSS_INS5_IJS16_S1K_EEENS5_IJS1K_SC_EEEEEEENS4_17SM75_U32x4_LDSM_NENS4_14SM90_TMA_STOREES21_NS4_17SM90_U32x4_STSM_NENS4_39AutoVectorizingCopyWithAssumedAlignmentILi128EEEEEEvvEEEEvNT_6ParamsE,"ax",@progbits
	.align	128
.text._ZN7cutlass13device_kernelINS_4gemm6kernel13GemmUniversalIN4cute5tupleIJiiiiEEENS1_10collective13CollectiveMmaINS1_35MainloopSm100TmaUmmaWarpSpecializedILi6ELi2ELi4ENS5_IJNS4_1CILi2EEENSA_ILi1EEESC_EEEEENS5_IJNSA_ILi64EEESF_NSA_ILi128EEEEEENS_6half_tENS5_IJlSC_lEEESI_SJ_NS4_8TiledMMAINS4_8MMA_AtomIJNS4_20SM100_MMA_F16BF16_SSISI_SI_fLi64ELi64ELNS4_4UMMA5MajorE0ELSO_0ELNSN_7ScaleInE0ELSP_0EEEEEENS4_6LayoutINS5_IJSC_SC_SC_EEENS5_IJNSA_ILi0EEESU_SU_EEEEENS5_IJNS4_10UnderscoreESX_SX_EEEEENS4_13SM90_TMA_LOADENS4_14ComposedLayoutINS4_7SwizzleILi3ELi4ELi3EEENS4_18smem_ptr_flag_bitsILi16EEENSS_INS5_IJNSA_ILi8EEESF_EEENS5_IJSF_SC_EEEEEEEvNS4_8identityENS4_23SM90_TMA_LOAD_MULTICASTES1A_vS1B_EENS_8epilogue10collective18CollectiveEpilogueINS1E_23Sm100TmaWarpSpecializedILi3ELi2ELi16ELb1ELb0EEEJSH_NS5_IJNSS_ISF_SC_EENSS_INSA_ILi32EEESC_EEEEESI_SJ_SI_SJ_NS1E_6fusion15FusionCallbacksIS1I_NS1N_17LinearCombinationISI_fSI_fLNS_15FloatRoundStyleE2EEESH_S1M_JEEENS4_5SM1004TMEM4LOAD26SM100_TMEM_LOAD_16dp256b4xES10_NS11_INS12_ILi2ELi4ELi3EEES15_NSS_INS5_IJS16_S1K_EEENS5_IJS1K_SC_EEEEEEENS4_17SM75_U32x4_LDSM_NENS4_14SM90_TMA_STOREES21_NS4_17SM90_U32x4_STSM_NENS4_39AutoVectorizingCopyWithAssumedAlignmentILi128EEEEEEvvEEEEvNT_6ParamsE:
        .type           _ZN7cutlass13device_kernelINS_4gemm6kernel13GemmUniversalIN4cute5tupleIJiiiiEEENS1_10collective13CollectiveMmaINS1_35MainloopSm100TmaUmmaWarpSpecializedILi6ELi2ELi4ENS5_IJNS4_1CILi2EEENSA_ILi1EEESC_EEEEENS5_IJNSA_ILi64EEESF_NSA_ILi128EEEEEENS_6half_tENS5_IJlSC_lEEESI_SJ_NS4_8TiledMMAINS4_8MMA_AtomIJNS4_20SM100_MMA_F16BF16_SSISI_SI_fLi64ELi64ELNS4_4UMMA5MajorE0ELSO_0ELNSN_7ScaleInE0ELSP_0EEEEEENS4_6LayoutINS5_IJSC_SC_SC_EEENS5_IJNSA_ILi0EEESU_SU_EEEEENS5_IJNS4_10UnderscoreESX_SX_EEEEENS4_13SM90_TMA_LOADENS4_14ComposedLayoutINS4_7SwizzleILi3ELi4ELi3EEENS4_18smem_ptr_flag_bitsILi16EEENSS_INS5_IJNSA_ILi8EEESF_EEENS5_IJSF_SC_EEEEEEEvNS4_8identityENS4_23SM90_TMA_LOAD_MULTICASTES1A_vS1B_EENS_8epilogue10collective18CollectiveEpilogueINS1E_23Sm100TmaWarpSpecializedILi3ELi2ELi16ELb1ELb0EEEJSH_NS5_IJNSS_ISF_SC_EENSS_INSA_ILi32EEESC_EEEEESI_SJ_SI_SJ_NS1E_6fusion15FusionCallbacksIS1I_NS1N_17LinearCombinationISI_fSI_fLNS_15FloatRoundStyleE2EEESH_S1M_JEEENS4_5SM1004TMEM4LOAD26SM100_TMEM_LOAD_16dp256b4xES10_NS11_INS12_ILi2ELi4ELi3EEES15_NSS_INS5_IJS16_S1K_EEENS5_IJS1K_SC_EEEEEEENS4_17SM75_U32x4_LDSM_NENS4_14SM90_TMA_STOREES21_NS4_17SM90_U32x4_STSM_NENS4_39AutoVectorizingCopyWithAssumedAlignmentILi128EEEEEEvvEEEEvNT_6ParamsE,@function
        .size           _ZN7cutlass13device_kernelINS_4gemm6kernel13GemmUniversalIN4cute5tupleIJiiiiEEENS1_10collective13CollectiveMmaINS1_35MainloopSm100TmaUmmaWarpSpecializedILi6ELi2ELi4ENS5_IJNS4_1CILi2EEENSA_ILi1EEESC_EEEEENS5_IJNSA_ILi64EEESF_NSA_ILi128EEEEEENS_6half_tENS5_IJlSC_lEEESI_SJ_NS4_8TiledMMAINS4_8MMA_AtomIJNS4_20SM100_MMA_F16BF16_SSISI_SI_fLi64ELi64ELNS4_4UMMA5MajorE0ELSO_0ELNSN_7ScaleInE0ELSP_0EEEEEENS4_6LayoutINS5_IJSC_SC_SC_EEENS5_IJNSA_ILi0EEESU_SU_EEEEENS5_IJNS4_10UnderscoreESX_SX_EEEEENS4_13SM90_TMA_LOADENS4_14ComposedLayoutINS4_7SwizzleILi3ELi4ELi3EEENS4_18smem_ptr_flag_bitsILi16EEENSS_INS5_IJNSA_ILi8EEESF_EEENS5_IJSF_SC_EEEEEEEvNS4_8identityENS4_23SM90_TMA_LOAD_MULTICASTES1A_vS1B_EENS_8epilogue10collective18CollectiveEpilogueINS1E_23Sm100TmaWarpSpecializedILi3ELi2ELi16ELb1ELb0EEEJSH_NS5_IJNSS_ISF_SC_EENSS_INSA_ILi32EEESC_EEEEESI_SJ_SI_SJ_NS1E_6fusion15FusionCallbacksIS1I_NS1N_17LinearCombinationISI_fSI_fLNS_15FloatRoundStyleE2EEESH_S1M_JEEENS4_5SM1004TMEM4LOAD26SM100_TMEM_LOAD_16dp256b4xES10_NS11_INS12_ILi2ELi4ELi3EEES15_NSS_INS5_IJS16_S1K_EEENS5_IJS1K_SC_EEEEEEENS4_17SM75_U32x4_LDSM_NENS4_14SM90_TMA_STOREES21_NS4_17SM90_U32x4_STSM_NENS4_39AutoVectorizingCopyWithAssumedAlignmentILi128EEEEEEvvEEEEvNT_6ParamsE,(.L_x_167 - _ZN7cutlass13device_kernelINS_4gemm6kernel13GemmUniversalIN4cute5tupleIJiiiiEEENS1_10collective13CollectiveMmaINS1_35MainloopSm100TmaUmmaWarpSpecializedILi6ELi2ELi4ENS5_IJNS4_1CILi2EEENSA_ILi1EEESC_EEEEENS5_IJNSA_ILi64EEESF_NSA_ILi128EEEEEENS_6half_tENS5_IJlSC_lEEESI_SJ_NS4_8TiledMMAINS4_8MMA_AtomIJNS4_20SM100_MMA_F16BF16_SSISI_SI_fLi64ELi64ELNS4_4UMMA5MajorE0ELSO_0ELNSN_7ScaleInE0ELSP_0EEEEEENS4_6LayoutINS5_IJSC_SC_SC_EEENS5_IJNSA_ILi0EEESU_SU_EEEEENS5_IJNS4_10UnderscoreESX_SX_EEEEENS4_13SM90_TMA_LOADENS4_14ComposedLayoutINS4_7SwizzleILi3ELi4ELi3EEENS4_18smem_ptr_flag_bitsILi16EEENSS_INS5_IJNSA_ILi8EEESF_EEENS5_IJSF_SC_EEEEEEEvNS4_8identityENS4_23SM90_TMA_LOAD_MULTICASTES1A_vS1B_EENS_8epilogue10collective18CollectiveEpilogueINS1E_23Sm100TmaWarpSpecializedILi3ELi2ELi16ELb1ELb0EEEJSH_NS5_IJNSS_ISF_SC_EENSS_INSA_ILi32EEESC_EEEEESI_SJ_SI_SJ_NS1E_6fusion15FusionCallbacksIS1I_NS1N_17LinearCombinationISI_fSI_fLNS_15FloatRoundStyleE2EEESH_S1M_JEEENS4_5SM1004TMEM4LOAD26SM100_TMEM_LOAD_16dp256b4xES10_NS11_INS12_ILi2ELi4ELi3EEES15_NSS_INS5_IJS16_S1K_EEENS5_IJS1K_SC_EEEEEEENS4_17SM75_U32x4_LDSM_NENS4_14SM90_TMA_STOREES21_NS4_17SM90_U32x4_STSM_NENS4_39AutoVectorizingCopyWithAssumedAlignmentILi128EEEEEEvvEEEEvNT_6ParamsE)
        .other          _ZN7cutlass13device_kernelINS_4gemm6kernel13GemmUniversalIN4cute5tupleIJiiiiEEENS1_10collective13CollectiveMmaINS1_35MainloopSm100TmaUmmaWarpSpecializedILi6ELi2ELi4ENS5_IJNS4_1CILi2EEENSA_ILi1EEESC_EEEEENS5_IJNSA_ILi64EEESF_NSA_ILi128EEEEEENS_6half_tENS5_IJlSC_lEEESI_SJ_NS4_8TiledMMAINS4_8MMA_AtomIJNS4_20SM100_MMA_F16BF16_SSISI_SI_fLi64ELi64ELNS4_4UMMA5MajorE0ELSO_0ELNSN_7ScaleInE0ELSP_0EEEEEENS4_6LayoutINS5_IJSC_SC_SC_EEENS5_IJNSA_ILi0EEESU_SU_EEEEENS5_IJNS4_10UnderscoreESX_SX_EEEEENS4_13SM90_TMA_LOADENS4_14ComposedLayoutINS4_7SwizzleILi3ELi4ELi3EEENS4_18smem_ptr_flag_bitsILi16EEENSS_INS5_IJNSA_ILi8EEESF_EEENS5_IJSF_SC_EEEEEEEvNS4_8identityENS4_23SM90_TMA_LOAD_MULTICASTES1A_vS1B_EENS_8epilogue10collective18CollectiveEpilogueINS1E_23Sm100TmaWarpSpecializedILi3ELi2ELi16ELb1ELb0EEEJSH_NS5_IJNSS_ISF_SC_EENSS_INSA_ILi32EEESC_EEEEESI_SJ_SI_SJ_NS1E_6fusion15FusionCallbacksIS1I_NS1N_17LinearCombinationISI_fSI_fLNS_15FloatRoundStyleE2EEESH_S1M_JEEENS4_5SM1004TMEM4LOAD26SM100_TMEM_LOAD_16dp256b4xES10_NS11_INS12_ILi2ELi4ELi3EEES15_NSS_INS5_IJS16_S1K_EEENS5_IJS1K_SC_EEEEEEENS4_17SM75_U32x4_LDSM_NENS4_14SM90_TMA_STOREES21_NS4_17SM90_U32x4_STSM_NENS4_39AutoVectorizingCopyWithAssumedAlignmentILi128EEEEEEvvEEEEvNT_6ParamsE,@"STO_CUDA_ENTRY STV_DEFAULT"
_ZN7cutlass13device_kernelINS_4gemm6kernel13GemmUniversalIN4cute5tupleIJiiiiEEENS1_10collective13CollectiveMmaINS1_35MainloopSm100TmaUmmaWarpSpecializedILi6ELi2ELi4ENS5_IJNS4_1CILi2EEENSA_ILi1EEESC_EEEEENS5_IJNSA_ILi64EEESF_NSA_ILi128EEEEEENS_6half_tENS5_IJlSC_lEEESI_SJ_NS4_8TiledMMAINS4_8MMA_AtomIJNS4_20SM100_MMA_F16BF16_SSISI_SI_fLi64ELi64ELNS4_4UMMA5MajorE0ELSO_0ELNSN_7ScaleInE0ELSP_0EEEEEENS4_6LayoutINS5_IJSC_SC_SC_EEENS5_IJNSA_ILi0EEESU_SU_EEEEENS5_IJNS4_10UnderscoreESX_SX_EEEEENS4_13SM90_TMA_LOADENS4_14ComposedLayoutINS4_7SwizzleILi3ELi4ELi3EEENS4_18smem_ptr_flag_bitsILi16EEENSS_INS5_IJNSA_ILi8EEESF_EEENS5_IJSF_SC_EEEEEEEvNS4_8identityENS4_23SM90_TMA_LOAD_MULTICASTES1A_vS1B_EENS_8epilogue10collective18CollectiveEpilogueINS1E_23Sm100TmaWarpSpecializedILi3ELi2ELi16ELb1ELb0EEEJSH_NS5_IJNSS_ISF_SC_EENSS_INSA_ILi32EEESC_EEEEESI_SJ_SI_SJ_NS1E_6fusion15FusionCallbacksIS1I_NS1N_17LinearCombinationISI_fSI_fLNS_15FloatRoundStyleE2EEESH_S1M_JEEENS4_5SM1004TMEM4LOAD26SM100_TMEM_LOAD_16dp256b4xES10_NS11_INS12_ILi2ELi4ELi3EEES15_NSS_INS5_IJS16_S1K_EEENS5_IJS1K_SC_EEEEEEENS4_17SM75_U32x4_LDSM_NENS4_14SM90_TMA_STOREES21_NS4_17SM90_U32x4_STSM_NENS4_39AutoVectorizingCopyWithAssumedAlignmentILi128EEEEEEvvEEEEvNT_6ParamsE:
[----:B------:R-:W1:Y:S01]  /*0000*/  LDC R1, c[0x0][0x37c] ;  /* 0x0000df00ff017b82 */ /* 0x000e620000000800 */
[----:B------:R-:W2:Y:S01]  /*0010*/  S2R R55, SR_TID.X ;  /* 0x0000000000377919 */ /* 0x000ea20000002100 */
[----:B------:R-:W3:Y:S01]  /*0020*/  LDCU.64 UR8, c[0x0][0x890] ;  /* 0x00011200ff0877ac */ /* 0x000ee20008000a00 */
[----:B------:R-:W-:Y:S02]  /*0030*/  PRMT R45, RZ, 0x7610, R45 ;  /* 0x00007610ff2d7816 */ /* 0x000fe4000000002d */
[----:B------:R-:W-:Y:S01]  /*0040*/  ELECT P3, URZ, PT ;  /* 0x0000000000ff782f */ /* 0x000fe20003860000 */
[----:B---3--:R-:W-:-:S04]  /*0050*/  UISETP.NE.U32.AND UP0, UPT, UR8, URZ, UPT ;  /* 0x000000ff0800728c */ /* 0x008fc8000bf05070 */
[----:B------:R-:W-:Y:S01]  /*0060*/  UISETP.NE.AND.EX UP0, UPT, UR9, URZ, UPT, UP0 ;  /* 0x000000ff0900728c */ /* 0x000fe2000bf05300 */
[----:B--2---:R-:W-:-:S05]  /*0070*/  SHF.R.U32.HI R46, RZ, 0x5, R55 ;  /* 0x00000005ff2e7819 */ /* 0x004fca0000011637 */
[----:B------:R-:W2:Y:S02]  /*0080*/  SHFL.IDX PT, R0, R46, RZ, 0x1f ;  /* 0x00001fff2e007589 */ /* 0x000ea400000e0000 */
[----:B--2---:R-:W-:Y:S01]  /*0090*/  R2UR UR18, R0 ;  /* 0x00000000001272ca */ /* 0x004fe200000e0000 */
[----:B-1----:R-:W-:-:S14]  /*00a0*/  BRA.U UP0, `(.L_x_0) ;  /* 0x0000000100307547 */ /* 0x002fdc000b800000 */
[----:B------:R-:W1:Y:S02]  /*00b0*/  LDCU.64 UR4, c[0x0][0x888] ;  /* 0x00011100ff0477ac */ /* 0x000e640008000a00 */
[----:B-1----:R-:W-:-:S04]  /*00c0*/  UISETP.NE.U32.AND UP0, UPT, UR4, URZ, UPT ;  /* 0x000000ff0400728c */ /* 0x002fc8000bf05070 */
[----:B------:R-:W-:-:S09]  /*00d0*/  UISETP.NE.AND.EX UP0, UPT, UR5, URZ, UPT, UP0 ;  /* 0x000000ff0500728c */ /* 0x000fd2000bf05300 */
[----:B------:R-:W-:Y:S05]  /*00e0*/  BRA.U !UP0, `(.L_x_1) ;  /* 0x0000000108147547 */ /* 0x000fea000b800000 */
[----:B------:R-:W1:Y:S01]  /*00f0*/  LDC.64 R26, c[0x0][0x888] ;  /* 0x00022200ff1a7b82 */ /* 0x000e620000000a00 */
[----:B------:R-:W1:Y:S02]  /*0100*/  LDCU.64 UR4, c[0x0][0x358] ;  /* 0x00006b00ff0477ac */ /* 0x000e640008000a00 */
[----:B-1----:R1:W5:Y:S01]  /*0110*/  LDG.E R26, desc[UR4][R26.64] ;  /* 0x000000041a1a7981 */ /* 0x002362000c1e1900 */
[----:B------:R-:W-:Y:S01]  /*0120*/  HFMA2 R45, -RZ, RZ, 0, 5.9604644775390625e-08 ;  /* 0x00000001ff2d7431 */ /* 0x000fe200000001ff */
[----:B------:R-:W-:Y:S05]  /*0130*/  BRA `(.L_x_0) ;  /* 0x00000000000c7947 */ /* 0x000fea0003800000 */
.L_x_1:
[----:B------:R-:W1:Y:S01]  /*0140*/  LDCU UR4, c[0x0][0x880] ;  /* 0x00011000ff0477ac */ /* 0x000e620008000800 */
[----:B------:R-:W-:Y:S01]  /*0150*/  HFMA2 R45, -RZ, RZ, 0, 5.9604644775390625e-08 ;  /* 0x00000001ff2d7431 */ /* 0x000fe200000001ff */
[----:B-1----:R-:W-:-:S07]  /*0160*/  MOV R26, UR4 ;  /* 0x00000004001a7c02 */ /* 0x002fce0008000f00 */
.L_x_0:
[----:B------:R-:W2:Y:S02]  /*0170*/  LDCU.64 UR4, c[0x0][0x8b0] ;  /* 0x00011600ff0477ac */ /* 0x000ea40008000a00 */
[----:B--2---:R-:W-:-:S04]  /*0180*/  UISETP.NE.U32.AND UP0, UPT, UR4, URZ, UPT ;  /* 0x000000ff0400728c */ /* 0x004fc8000bf05070 */
[----:B------:R-:W-:-:S09]  /*0190*/  UISETP.NE.AND.EX UP0, UPT, UR5, URZ, UPT, UP0 ;  /* 0x000000ff0500728c */ /* 0x000fd2000bf05300 */
[----:B------:R-:W-:Y:S05]  /*01a0*/  BRA.U UP0, `(.L_x_2) ;  /* 0x0000000100287547 */ /* 0x000fea000b800000 */
[----:B------:R-:W2:Y:S02]  /*01b0*/  LDCU.64 UR4, c[0x0][0x8a8] ;  /* 0x00011500ff0477ac */ /* 0x000ea40008000a00 */
[----:B--2---:R-:W-:-:S04]  /*01c0*/  UISETP.NE.U32.AND UP0, UPT, UR4, URZ, UPT ;  /* 0x000000ff0400728c */ /* 0x004fc8000bf05070 */
[----:B------:R-:W-:-:S09]  /*01d0*/  UISETP.NE.AND.EX UP0, UPT, UR5, URZ, UPT, UP0 ;  /* 0x000000ff0500728c */ /* 0x000fd2000bf05300 */
[----:B------:R-:W-:Y:S05]  /*01e0*/  BRA.U !UP0, `(.L_x_3) ;  /* 0x0000000108107547 */ /* 0x000fea000b800000 */
[----:B------:R-:W2:Y:S01]  /*01f0*/  LDC.64 R24, c[0x0][0x8a8] ;  /* 0x00022a00ff187b82 */ /* 0x000ea20000000a00 */
[----:B------:R-:W2:Y:S02]  /*0200*/  LDCU.64 UR4, c[0x0][0x358] ;  /* 0x00006b00ff0477ac */ /* 0x000ea40008000a00 */
[----:B--2---:R2:W5:Y:S01]  /*0210*/  LDG.E R24, desc[UR4][R24.64] ;  /* 0x0000000418187981 */ /* 0x004562000c1e1900 */
[----:B------:R-:W-:Y:S05]  /*0220*/  BRA `(.L_x_2) ;  /* 0x0000000000087947 */ /* 0x000fea0003800000 */
.L_x_3:
[----:B------:R-:W2:Y:S02]  /*0230*/  LDCU UR4, c[0x0][0x8a0] ;  /* 0x00011400ff0477ac */ /* 0x000ea40008000800 */
[----:B--2---:R-:W-:Y:S02]  /*0240*/  MOV R24, UR4 ;  /* 0x0000000400187c02 */ /* 0x004fe40008000f00 */
.L_x_2:
[----:B------:R-:W-:Y:S01]  /*0250*/  IMAD.U32 R0, RZ, RZ, UR18 ;  /* 0x00000012ff007e24 */ /* 0x000fe2000f8e00ff */
[----:B------:R-:W-:Y:S04]  /*0260*/  BSSY.RECONVERGENT B0, `(.L_x_4) ;  /* 0x000000c000007945 */ /* 0x000fe80003800200 */
[C---:B------:R-:W-:Y:S02]  /*0270*/  ISETP.NE.OR P1, PT, R0.reuse, 0x1, !P3 ;  /* 0x000000010000780c */ /* 0x040fe40005f25670 */
[----:B------:R-:W-:-:S11]  /*0280*/  ISETP.NE.OR P0, PT, R0, 0x3, !P3 ;  /* 0x000000030000780c */ /* 0x000fd60005f05670 */
[----:B------:R-:W-:Y:S05]  /*0290*/  @P1 BRA `(.L_x_5) ;  /* 0x0000000000201947 */ /* 0x000fea0003800000 */
[----:B------:R-:W3:Y:S02]  /*02a0*/  LDCU.64 UR4, c[0x0][0x348] ;  /* 0x00006900ff0477ac */ /* 0x000ee40008000a00 */
[----:B---3--:R-:W-:Y:S02]  /*02b0*/  UIADD3 UR6, UP1, UPT, UR4, 0x80, URZ ;  /* 0x0000008004067890 */ /* 0x008fe4000ff3e0ff */
[----:B------:R-:W-:Y:S02]  /*02c0*/  UIADD3 UR4, UP0, UPT, UR4, 0x180, URZ ;  /* 0x0000018004047890 */ /* 0x000fe4000ff1e0ff */
[----:B------:R-:W-:Y:S02]  /*02d0*/  UIADD3.X UR7, UPT, UPT, URZ, UR5, URZ, UP1, !UPT ;  /* 0x00000005ff077290 */ /* 0x000fe40008ffe4ff */
[----:B------:R-:W-:-:S07]  /*02e0*/  UIADD3.X UR5, UPT, UPT, URZ, UR5, URZ, UP0, !UPT ;  /* 0x00000005ff057290 */ /* 0x000fce00087fe4ff */
[----:B------:R3:W-:Y:S02]  /*02f0*/  UTMACCTL.PF [UR6] ;  /* 0x00000000060079b9 */ /* 0x0007e40008040000 */
[----:B------:R3:W-:Y:S02]  /*0300*/  UTMACCTL.PF [UR4] ;  /* 0x00000000040079b9 */ /* 0x0007e40008040000 */
[----:B---3--:R-:W-:Y:S01]  /*0310*/  NOP ;  /* 0x0000000000007918 */ /* 0x008fe20000000000 */
.L_x_5:
[----:B------:R-:W-:Y:S05]  /*0320*/  BSYNC.RECONVERGENT B0 ;  /* 0x0000000000007941 */ /* 0x000fea0003800200 */
.L_x_4:
[----:B------:R-:W-:Y:S04]  /*0330*/  BSSY.RECONVERGENT B0, `(.L_x_6) ;  /* 0x000000a000007945 */ /* 0x000fe80003800200 */
        /* <DEDUP_REMOVED lines=9> */
.L_x_7:
[----:B------:R-:W-:Y:S05]  /*03d0*/  BSYNC.RECONVERGENT B0 ;  /* 0x0000000000007941 */ /* 0x000fea0003800200 */
.L_x_6:
[----:B------:R-:W3:Y:S01]  /*03e0*/  LDCU.64 UR4, c[0x0][0x888] ;  /* 0x00011100ff0477ac */ /* 0x000ee20008000a00 */
[----:B------:R-:W-:Y:S02]  /*03f0*/  UISETP.EQ.U32.AND UP2, UPT, UR8, URZ, UPT ;  /* 0x000000ff0800728c */ /* 0x000fe4000bf42070 */
[----:B------:R-:W-:Y:S02]  /*0400*/  UPLOP3.LUT UP3, UPT, UPT, UPT, UPT, 0x80, 0x8 ;  /* 0x000000000008789c */ /* 0x000fe40003f6f070 */
[----:B---3--:R-:W-:-:S04]  /*0410*/  UISETP.NE.U32.AND UP0, UPT, UR4, URZ, UPT ;  /* 0x000000ff0400728c */ /* 0x008fc8000bf05070 */
[----:B------:R-:W-:-:S04]  /*0420*/  UISETP.NE.AND.EX UP1, UPT, UR5, URZ, UPT, UP0 ;  /* 0x000000ff0500728c */ /* 0x000fc8000bf25300 */
[----:B------:R-:W-:-:S04]  /*0430*/  UISETP.EQ.OR.EX UP4, UPT, UR9, URZ, !UP1, UP2 ;  /* 0x000000ff0900728c */ /* 0x000fc8000cf82720 */
[----:B------:R-:W-:-:S06]  /*0440*/  UP2UR UR4, UPR, URZ, 0x10 ;  /* 0x00000010ff047883 */ /* 0x000fcc0008000000 */
[----:B------:R-:W-:Y:S01]  /*0450*/  MOV R49, UR4 ;  /* 0x0000000400317c02 */ /* 0x000fe20008000f00 */
[----:B------:R-:W-:Y:S06]  /*0460*/  BRA.U !UP4, `(.L_x_8) ;  /* 0x000000010c207547 */ /* 0x000fec000b800000 */
[----:B------:R-:W-:Y:S01]  /*0470*/  UISETP.NE.U32.AND UP2, UPT, UR8, URZ, UPT ;  /* 0x000000ff0800728c */ /* 0x000fe2000bf45070 */
[----:B-----5:R-:W-:Y:S01]  /*0480*/  FSETP.NEU.AND P0, PT, R26, RZ, PT ;  /* 0x000000ff1a00720b */ /* 0x020fe20003f0d000 */
[----:B------:R-:W-:Y:S02]  /*0490*/  USEL UR4, URZ, 0xffffffff, UP1 ;  /* 0xffffffffff047887 */ /* 0x000fe40008800000 */
[----:B------:R-:W-:-:S10]  /*04a0*/  UISETP.NE.AND.EX UP2, UPT, UR9, URZ, UPT, UP2 ;  /* 0x000000ff0900728c */ /* 0x000fd4000bf45320 */
[----:B------:R-:W-:Y:S01]  /*04b0*/  VOTEU.ANY UP0, P0 ;  /* 0x0000000000ff7886 */ /* 0x000fe20000000100 */
[----:B------:R-:W-:-:S04]  /*04c0*/  @!UP2 USEL UR4, URZ, 0xffffffff, UP0 ;  /* 0xffffffffff04a887 */ /* 0x000fc80008000000 */
[----:B------:R-:W-:-:S04]  /*04d0*/  ULOP3.LUT UR4, UR4, 0x1, URZ, 0xc0, !UPT ;  /* 0x0000000104047892 */ /* 0x000fc8000f8ec0ff */
[----:B------:R-:W-:-:S11]  /*04e0*/  UISETP.NE.U32.AND UP3, UPT, UR4, 0x1, UPT ;  /* 0x000000010400788c */ /* 0x000fd6000bf65070 */
.L_x_8:
[----:B------:R-:W3:Y:S01]  /*04f0*/  SHFL.IDX PT, R2, R46, RZ, 0x1f ;  /* 0x00001fff2e027589 */ /* 0x000ee200000e0000 */
[----:B------:R-:W-:Y:S01]  /*0500*/  UISETP.NE.AND UP5, UPT, UR18, 0x2, UPT ;  /* 0x000000021200788c */ /* 0x000fe2000bfa5270 */
[----:B---3--:R-:W-:-:S13]  /*0510*/  ISETP.NE.AND P0, PT, R2, RZ, PT ;  /* 0x000000ff0200720c */ /* 0x008fda0003f05270 */
[----:B------:R-:W-:Y:S05]  /*0520*/  @P0 BRA `(.L_x_9) ;  /* 0x0000000000680947 */ /* 0x000fea0003800000 */
[----:B------:R-:W3:Y:S01]  /*0530*/  S2UR UR4, SR_CgaCtaId ;  /* 0x00000000000479c3 */ /* 0x000ee20000008800 */
[----:B------:R-:W-:Y:S01]  /*0540*/  UMOV UR5, 0x400 ;  /* 0x0000040000057882 */ /* 0x000fe20000000000 */
[----:B------:R-:W-:Y:S01]  /*0550*/  UMOV UR8, 0x1 ;  /* 0x0000000100087882 */ /* 0x000fe20000000000 */
[----:B------:R-:W-:Y:S01]  /*0560*/  UMOV UR6, 0x2 ;  /* 0x0000000200067882 */ /* 0x000fe20000000000 */
[----:B------:R-:W-:-:S04]  /*0570*/  UIADD3 UR8, UPT, UPT, -UR8, 0x100000, URZ ;  /* 0x0010000008087890 */ /* 0x000fc8000fffe1ff */
[----:B------:R-:W-:Y:S02]  /*0580*/  USHF.L.U32 UR9, UR8, 0xb, URZ ;  /* 0x0000000b08097899 */ /* 0x000fe400080006ff */
[----:B------:R-:W-:Y:S02]  /*0590*/  USHF.L.U32 UR8, UR8, 0x1, URZ ;  /* 0x0000000108087899 */ /* 0x000fe400080006ff */
[----:B------:R-:W-:-:S04]  /*05a0*/  UIADD3 UR6, UPT, UPT, -UR6, 0x100000, URZ ;  /* 0x0010000006067890 */ /* 0x000fc8000fffe1ff */
[----:B------:R-:W-:Y:S02]  /*05b0*/  USHF.L.U32 UR7, UR6, 0xb, URZ ;  /* 0x0000000b06077899 */ /* 0x000fe400080006ff */
[----:B------:R-:W-:Y:S01]  /*05c0*/  USHF.L.U32 UR6, UR6, 0x1, URZ ;  /* 0x0000000106067899 */ /* 0x000fe200080006ff */
[----:B------:R-:W-:Y:S01]  /*05d0*/  ELECT P0, URZ, PT ;  /* 0x0000000000ff782f */ /* 0x000fe20003800000 */
[----:B---3--:R-:W-:Y:S01]  /*05e0*/  ULEA UR4, UR4, UR5, 0x18 ;  /* 0x0000000504047291 */ /* 0x008fe2000f8ec0ff */
[----:B------:R-:W3:Y:S11]  /*05f0*/  FENCE.VIEW.ASYNC.S ;  /* 0x00000000000073c6 */ /* 0x000ef60000000000 */
[----:B---3--:R3:W4:Y:S01]  /*0600*/  SYNCS.EXCH.64 URZ, [UR4], UR8 ;  /* 0x0000000804ff75b2 */ /* 0x0087220008000100 */
[----:B------:R3:W1:Y:S01]  /*0610*/  SYNCS.EXCH.64 URZ, [UR4+0x30], UR6 ;  /* 0x0000300604ff75b2 */ /* 0x0006620008000100 */
        /* <DEDUP_REMOVED lines=10> */
[----:B------:R-:W-:Y:S01]  /*06c0*/  NOP ;  /* 0x0000000000007918 */ /* 0x000fe20000000000 */
.L_x_9:
[----:B------:R-:W2:Y:S01]  /*06d0*/  SHFL.IDX PT, R2, R46, RZ, 0x1f ;  /* 0x00001fff2e027589 */ /* 0x000ea200000e0000 */
[----:B------:R-:W-:Y:S01]  /*06e0*/  NOP ;  /* 0x0000000000007918 */ /* 0x000fe20000000000 */
[----:B--2---:R-:W-:-:S13]  /*06f0*/  ISETP.NE.AND P0, PT, R2, 0x1, PT ;  /* 0x000000010200780c */ /* 0x004fda0003f05270 */
[----:B------:R-:W-:Y:S05]  /*0700*/  @P0 BRA `(.L_x_10) ;  /* 0x0000000000500947 */ /* 0x000fea0003800000 */
[----:B---3--:R-:W2:Y:S01]  /*0710*/  S2UR UR4, SR_CgaCtaId ;  /* 0x00000000000479c3 */ /* 0x008ea20000008800 */
        /* <DEDUP_REMOVED lines=10> */
[----:B--2---:R-:W-:Y:S01]  /*07c0*/  ULEA UR4, UR4, UR5, 0x18 ;  /* 0x0000000504047291 */ /* 0x004fe2000f8ec0ff */
[----:B------:R-:W2:Y:S11]  /*07d0*/  FENCE.VIEW.ASYNC.S ;  /* 0x00000000000073c6 */ /* 0x000eb60000000000 */
[----:B--2---:R2:W3:Y:S01]  /*07e0*/  SYNCS.EXCH.64 URZ, [UR4+0x60], UR8 ;  /* 0x0000600804ff75b2 */ /* 0x0044e20008000100 */
[----:B------:R2:W1:Y:S01]  /*07f0*/  SYNCS.EXCH.64 URZ, [UR4+0x78], UR6 ;  /* 0x0000780604ff75b2 */ /* 0x0004620008000100 */
[----:B------:R2:W1:Y:S01]  /*0800*/  SYNCS.EXCH.64 URZ, [UR4+0x68], UR8 ;  /* 0x0000680804ff75b2 */ /* 0x0004620008000100 */
[----:B------:R2:W1:Y:S01]  /*0810*/  SYNCS.EXCH.64 URZ, [UR4+0x80], UR6 ;  /* 0x0000800604ff75b2 */ /* 0x0004620008000100 */
[----:B------:R2:W1:Y:S01]  /*0820*/  SYNCS.EXCH.64 URZ, [UR4+0x70], UR8 ;  /* 0x0000700804ff75b2 */ /* 0x0004620008000100 */
[----:B------:R2:W1:Y:S01]  /*0830*/  SYNCS.EXCH.64 URZ, [UR4+0x88], UR6 ;  /* 0x0000880604ff75b2 */ /* 0x0004620008000100 */
[----:B------:R-:W-:Y:S01]  /*0840*/  NOP ;  /* 0x0000000000007918 */ /* 0x000fe20000000000 */
.L_x_10:
[----:B------:R-:W4:Y:S01]  /*0850*/  SHFL.IDX PT, R2, R46, RZ, 0x1f ;  /* 0x00001fff2e027589 */ /* 0x000f2200000e0000 */
[----:B------:R-:W-:Y:S01]  /*0860*/  NOP ;  /* 0x0000000000007918 */ /* 0x000fe20000000000 */
[----:B----4-:R-:W-:-:S13]  /*0870*/  ISETP.NE.AND P0, PT, R2, 0x3, PT ;  /* 0x000000030200780c */ /* 0x010fda0003f05270 */
[----:B------:R-:W-:Y:S05]  /*0880*/  @P0 BRA `(.L_x_11) ;  /* 0x0000000000300947 */ /* 0x000fea0003800000 */
[----:B--23--:R-:W2:Y:S01]  /*0890*/  S2UR UR4, SR_CgaCtaId ;  /* 0x00000000000479c3 */ /* 0x00cea20000008800 */
[----:B------:R-:W-:Y:S01]  /*08a0*/  UMOV UR6, 0x400 ;  /* 0x0000040000067882 */ /* 0x000fe20000000000 */
[----:B------:R-:W-:Y:S01]  /*08b0*/  UMOV UR5, 0x20 ;  /* 0x0000002000057882 */ /* 0x000fe20000000000 */
[----:B------:R-:W-:Y:S01]  /*08c0*/  ELECT P0, URZ, PT ;  /* 0x0000000000ff782f */ /* 0x000fe20003800000 */
[----:B--2---:R-:W-:Y:S02]  /*08d0*/  ULEA UR6, UR4, UR6, 0x18 ;  /* 0x0000000604067291 */ /* 0x004fe4000f8ec0ff */
[----:B------:R-:W-:-:S04]  /*08e0*/  UIADD3 UR4, UPT, UPT, -UR5, 0x100000, URZ ;  /* 0x0010000005047890 */ /* 0x000fc8000fffe1ff */
[----:B------:R-:W-:Y:S02]  /*08f0*/  USHF.L.U32 UR5, UR4, 0xb, URZ ;  /* 0x0000000b04057899 */ /* 0x000fe400080006ff */
[----:B------:R-:W-:Y:S01]  /*0900*/  USHF.L.U32 UR4, UR4, 0x1, URZ ;  /* 0x0000000104047899 */ /* 0x000fe200080006ff */
[----:B------:R-:W2:Y:S11]  /*0910*/  FENCE.VIEW.ASYNC.S ;  /* 0x00000000000073c6 */ /* 0x000eb60000000000 */
[----:B--2---:R4:W2:Y:S01]  /*0920*/  SYNCS.EXCH.64 URZ, [UR6+0x90], UR4 ;  /* 0x0000900406ff75b2 */ /* 0x0048a20008000100 */
[----:B------:R4:W3:Y:S02]  /*0930*/  SYNCS.EXCH.64 URZ, [UR6+0x98], UR4 ;  /* 0x0000980406ff75b2 */ /* 0x0008e40008000100 */
[----:B----4-:R-:W-:Y:S01]  /*0940*/  NOP ;  /* 0x0000000000007918 */ /* 0x010fe20000000000 */
.L_x_11:
[----:B------:R-:W4:Y:S01]  /*0950*/  SHFL.IDX PT, R2, R46, RZ, 0x1f ;  /* 0x00001fff2e027589 */ /* 0x000f2200000e0000 */
[----:B------:R-:W-:Y:S01]  /*0960*/  NOP ;  /* 0x0000000000007918 */ /* 0x000fe20000000000 */
[----:B----4-:R-:W-:-:S13]  /*0970*/  ISETP.NE.AND P0, PT, R2, 0x4, PT ;  /* 0x000000040200780c */ /* 0x010fda0003f05270 */
[----:B------:R-:W-:Y:S05]  /*0980*/  @P0 BRA `(.L_x_12) ;  /* 0x00000000004c0947 */ /* 0x000fea0003800000 */
[----:B--23--:R-:W2:Y:S01]  /*0990*/  S2UR UR6, SR_CgaCtaId ;  /* 0x00000000000679c3 */ /* 0x00cea20000008800 */
[----:B------:R-:W-:Y:S01]  /*09a0*/  UMOV UR4, 0x1e0 ;  /* 0x000001e000047882 */ /* 0x000fe20000000000 */
[----:B------:R-:W-:Y:S01]  /*09b0*/  UMOV UR5, 0x400 ;  /* 0x0000040000057882 */ /* 0x000fe20000000000 */
[----:B------:R-:W-:Y:S01]  /*09c0*/  USEL UR4, UR4, 0x1a0, UP3 ;  /* 0x000001a004047887 */ /* 0x000fe20009800000 */
[----:B------:R-:W-:Y:S01]  /*09d0*/  UMOV UR8, 0x1 ;  /* 0x0000000100087882 */ /* 0x000fe20000000000 */
[----:B------:R-:W-:Y:S01]  /*09e0*/  ELECT P0, URZ, PT ;  /* 0x0000000000ff782f */ /* 0x000fe20003800000 */
[----:B------:R-:W-:-:S04]  /*09f0*/  UIADD3 UR8, UPT, UPT, -UR8, 0x100000, URZ ;  /* 0x0010000008087890 */ /* 0x000fc8000fffe1ff */
[----:B------:R-:W-:Y:S02]  /*0a00*/  USHF.L.U32 UR9, UR8, 0xb, URZ ;  /* 0x0000000b08097899 */ /* 0x000fe400080006ff */
[----:B------:R-:W-:Y:S02]  /*0a10*/  USHF.L.U32 UR8, UR8, 0x1, URZ ;  /* 0x0000000108087899 */ /* 0x000fe400080006ff */
[----:B--2---:R-:W-:Y:S02]  /*0a20*/  ULEA UR6, UR6, UR5, 0x18 ;  /* 0x0000000506067291 */ /* 0x004fe4000f8ec0ff */
[----:B------:R-:W-:-:S04]  /*0a30*/  UIADD3 UR4, UPT, UPT, -UR4, 0x100000, URZ ;  /* 0x0010000004047890 */ /* 0x000fc8000fffe1ff */
[----:B------:R-:W-:Y:S02]  /*0a40*/  USHF.L.U32 UR5, UR4, 0xb, URZ ;  /* 0x0000000b04057899 */ /* 0x000fe400080006ff */
[----:B------:R-:W-:Y:S01]  /*0a50*/  USHF.L.U32 UR4, UR4, 0x1, URZ ;  /* 0x0000000104047899 */ /* 0x000fe200080006ff */
[----:B------:R-:W2:Y:S03]  /*0a60*/  FENCE.VIEW.ASYNC.S ;  /* 0x00000000000073c6 */ /* 0x000ea60000000000 */
[----:B--2---:R4:W2:Y:S08]  /*0a70*/  SYNCS.EXCH.64 URZ, [UR6+0xa0], UR8 ;  /* 0x0000a00806ff75b2 */ /* 0x0048b00008000100 */
[----:B------:R4:W3:Y:S01]  /*0a80*/  SYNCS.EXCH.64 URZ, [UR6+0xb0], UR4 ;  /* 0x0000b00406ff75b2 */ /* 0x0008e20008000100 */
[----:B------:R4:W1:Y:S01]  /*0a90*/  SYNCS.EXCH.64 URZ, [UR6+0xa8], UR8 ;  /* 0x0000a80806ff75b2 */ /* 0x0008620008000100 */
[----:B------:R4:W1:Y:S02]  /*0aa0*/  SYNCS.EXCH.64 URZ, [UR6+0xb8], UR4 ;  /* 0x0000b80406ff75b2 */ /* 0x0008640008000100 */
[----:B----4-:R-:W-:Y:S01]  /*0ab0*/  NOP ;  /* 0x0000000000007918 */ /* 0x010fe20000000000 */
.L_x_12:
[----:B------:R-:W4:Y:S01]  /*0ac0*/  SHFL.IDX PT, R2, R46, RZ, 0x1f ;  /* 0x00001fff2e027589 */ /* 0x000f2200000e0000 */
[----:B------:R-:W-:Y:S01]  /*0ad0*/  NOP ;  /* 0x0000000000007918 */ /* 0x000fe20000000000 */
[----:B----4-:R-:W-:-:S13]  /*0ae0*/  ISETP.NE.AND P0, PT, R2, 0x5, PT ;  /* 0x000000050200780c */ /* 0x010fda0003f05270 */
[----:B------:R-:W-:Y:S05]  /*0af0*/  @P0 BRA `(.L_x_13) ;  /* 0x0000000000580947 */ /* 0x000fea0003800000 */
[----:B--23--:R-:W2:Y:S01]  /*0b00*/  S2UR UR4, SR_CgaCtaId ;  /* 0x00000000000479c3 */ /* 0x00cea20000008800 */
        /* <DEDUP_REMOVED lines=12> */
[----:B--2---:R4:W2:Y:S01]  /*0bd0*/  SYNCS.EXCH.64 URZ, [UR4+0xc0], UR8 ;  /* 0x0000c00804ff75b2 */ /* 0x0048a20008000100 */
[----:B------:R4:W3:Y:S01]  /*0be0*/  SYNCS.EXCH.64 URZ, [UR4+0xe0], UR6 ;  /* 0x0000e00604ff75b2 */ /* 0x0008e20008000100 */
[----:B------:R4:W1:Y:S01]  /*0bf0*/  SYNCS.EXCH.64 URZ, [UR4+0xc8], UR8 ;  /* 0x0000c80804ff75b2 */ /* 0x0008620008000100 */
[----:B------:R4:W1:Y:S01]  /*0c00*/  SYNCS.EXCH.64 URZ, [UR4+0xe8], UR6 ;  /* 0x0000e80604ff75b2 */ /* 0x0008620008000100 */
[----:B------:R4:W1:Y:S01]  /*0c10*/  SYNCS.EXCH.64 URZ, [UR4+0xd0], UR8 ;  /* 0x0000d00804ff75b2 */ /* 0x0008620008000100 */
[----:B------:R4:W1:Y:S01]  /*0c20*/  SYNCS.EXCH.64 URZ, [UR4+0xf0], UR6 ;  /* 0x0000f00604ff75b2 */ /* 0x0008620008000100 */
[----:B------:R4:W1:Y:S01]  /*0c30*/  SYNCS.EXCH.64 URZ, [UR4+0xd8], UR8 ;  /* 0x0000d80804ff75b2 */ /* 0x0008620008000100 */
[----:B------:R4:W1:Y:S02]  /*0c40*/  SYNCS.EXCH.64 URZ, [UR4+0xf8], UR6 ;  /* 0x0000f80604ff75b2 */ /* 0x0008640008000100 */
[----:B----4-:R-:W-:Y:S01]  /*0c50*/  NOP ;  /* 0x0000000000007918 */ /* 0x010fe20000000000 */
.L_x_13:
[----:B------:R-:W4:Y:S01]  /*0c60*/  SHFL.IDX PT, R2, R46, RZ, 0x1f ;  /* 0x00001fff2e027589 */ /* 0x000f2200000e0000 */
[----:B------:R-:W1:Y:S01]  /*0c70*/  S2UR UR54, SR_CgaCtaId ;  /* 0x00000000003679c3 */ /* 0x000e620000008800 */
[----:B------:R-:W-:Y:S01]  /*0c80*/  NOP ;  /* 0x0000000000007918 */ /* 0x000fe20000000000 */
[----:B----4-:R-:W-:-:S13]  /*0c90*/  ISETP.NE.AND P0, PT, R2, 0x3, PT ;  /* 0x000000030200780c */ /* 0x010fda0003f05270 */
[----:B-1----:R-:W-:Y:S05]  /*0ca0*/  @P0 BRA `(.L_x_14) ;  /* 0x0000000000340947 */ /* 0x002fea0003800000 */
[----:B--23--:R-:W-:Y:S01]  /*0cb0*/  UMOV UR4, 0x400 ;  /* 0x0000040000047882 */ /* 0x00cfe20000000000 */
[----:B------:R-:W-:Y:S01]  /*0cc0*/  UMOV UR6, 0x20 ;  /* 0x0000002000067882 */ /* 0x000fe20000000000 */
[----:B------:R-:W-:Y:S02]  /*0cd0*/  ULEA UR4, UR54, UR4, 0x18 ;  /* 0x0000000436047291 */ /* 0x000fe4000f8ec0ff */
[----:B------:R-:W-:-:S04]  /*0ce0*/  UIADD3 UR6, UPT, UPT, -UR6, 0x100000, URZ ;  /* 0x0010000006067890 */ /* 0x000fc8000fffe1ff */
[----:B------:R-:W-:Y:S02]  /*0cf0*/  USHF.L.U32 UR7, UR6, 0xb, URZ ;  /* 0x0000000b06077899 */ /* 0x000fe400080006ff */
[----:B------:R-:W-:Y:S01]  /*0d00*/  USHF.L.U32 UR6, UR6, 0x1, URZ ;  /* 0x0000000106067899 */ /* 0x000fe200080006ff */
[----:B------:R-:W-:Y:S01]  /*0d10*/  ELECT P0, URZ, PT ;  /* 0x0000000000ff782f */ /* 0x000fe20003800000 */
[----:B------:R-:W1:Y:S10]  /*0d20*/  FENCE.VIEW.ASYNC.S ;  /* 0x00000000000073c6 */ /* 0x000e740000000000 */
[----:B-1----:R1:W4:Y:S01]  /*0d30*/  SYNCS.EXCH.64 URZ, [UR4+0x100], UR6 ;  /* 0x0001000604ff75b2 */ /* 0x0023220008000100 */
[----:B------:R1:W2:Y:S01]  /*0d40*/  SYNCS.EXCH.64 URZ, [UR4+0x110], UR6 ;  /* 0x0001100604ff75b2 */ /* 0x0002a20008000100 */
[----:B------:R1:W3:Y:S01]  /*0d50*/  SYNCS.EXCH.64 URZ, [UR4+0x108], UR6 ;  /* 0x0001080604ff75b2 */ /* 0x0002e20008000100 */
[----:B------:R1:W1:Y:S01]  /*0d60*/  SYNCS.EXCH.64 URZ, [UR4+0x118], UR6 ;  /* 0x0001180604ff75b2 */ /* 0x0002620008000100 */
[----:B------:R-:W-:Y:S01]  /*0d70*/  NOP ;  /* 0x0000000000007918 */ /* 0x000fe20000000000 */
.L_x_14:
[----:B-123--:R-:W1:Y:S01]  /*0d80*/  LDCU UR4, c[0x0][0x36c] ;  /* 0x00006d80ff0477ac */ /* 0x00ee620008000800 */
[----:B------:R-:W-:Y:S01]  /*0d90*/  ISETP.NE.OR P3, PT, R0, 0x2, !P3 ;  /* 0x000000020000780c */ /* 0x000fe20005f65670 */
[----:B------:R-:W-:Y:S01]  /*0da0*/  NOP ;  /* 0x0000000000007918 */ /* 0x000fe20000000000 */
[----:B------:R-:W-:Y:S01]  /*0db0*/  LOP3.LUT R0, R55, 0x1f, RZ, 0xc0, !PT ;  /* 0x0000001f37007812 */ /* 0x000fe200078ec0ff */
[----:B------:R-:W-:Y:S02]  /*0dc0*/  UISETP.NE.AND UP4, UPT, UR18, URZ, UPT ;  /* 0x000000ff1200728c */ /* 0x000fe4000bf85270 */
[----:B-1----:R-:W-:-:S09]  /*0dd0*/  UISETP.EQ.U32.AND UP6, UPT, UR4, 0x1, UPT ;  /* 0x000000010400788c */ /* 0x002fd2000bfc2070 */
[----:B------:R-:W-:Y:S05]  /*0de0*/  BRA.U !UP6, `(.L_x_15) ;  /* 0x000000010e087547 */ /* 0x000fea000b800000 */
[----:B----4-:R-:W-:Y:S01]  /*0df0*/  UCGABAR_ARV ;  /* 0x00000000000079c7 */ /* 0x010fe20008000000 */
[----:B------:R-:W-:Y:S05]  /*0e00*/  BRA `(.L_x_16) ;  /* 0x0000000000047947 */ /* 0x000fea0003800000 */
.L_x_15:
[----:B----4-:R-:W-:Y:S01]  /*0e10*/  NOP ;  /* 0x0000000000007918 */ /* 0x010fe20000000000 */
.L_x_16:
[----:B------:R-:W1:Y:S01]  /*0e20*/  S2UR UR26, SR_CTAID.X ;  /* 0x00000000001a79c3 */ /* 0x000e620000002500 */
[----:B------:R-:W-:-:S05]  /*0e30*/  CS2R.32 R48, SR_CgaSize ;  /* 0x0000000000307805 */ /* 0x000fca0000008a00 */
[----:B------:R-:W-:-:S05]  /*0e40*/  IMAD R48, R48, -0xa0, RZ ;  /* 0xffffff6030307824 */ /* 0x000fca00078e02ff */
[----:B------:R-:W-:-:S14]  /*0e50*/  R2UR UR5, R48 ;  /* 0x00000000300572ca */ /* 0x000fdc00000e0000 */
[----:B------:R-:W2:Y:S01]  /*0e60*/  LDCU UR5, c[0x0][UR5+0x2b0] ;  /* 0x00005600050577ac */ /* 0x000ea20008000800 */
[----:B------:R-:W-:-:S05]  /*0e70*/  CS2R.32 R48, SR_CgaSize ;  /* 0x0000000000307805 */ /* 0x000fca0000008a00 */
[----:B------:R-:W-:-:S05]  /*0e80*/  IMAD R48, R48, -0xa0, RZ ;  /* 0xffffff6030307824 */ /* 0x000fca00078e02ff */
[----:B------:R-:W-:-:S14]  /*0e90*/  R2UR UR4, R48 ;  /* 0x00000000300472ca */ /* 0x000fdc00000e0000 */
[----:B------:R-:W3:Y:S01]  /*0ea0*/  LDCU UR4, c[0x0][UR4+0x2b4] ;  /* 0x00005680040477ac */ /* 0x000ee20008000800 */
[----:B------:R-:W4:Y:S01]  /*0eb0*/  S2UR UR27, SR_CTAID.Y ;  /* 0x00000000001b79c3 */ /* 0x000f220000002600 */
[----:B------:R-:W-:-:S05]  /*0ec0*/  CS2R.32 R48, SR_CgaSize ;  /* 0x0000000000307805 */ /* 0x000fca0000008a00 */
[----:B------:R-:W-:-:S05]  /*0ed0*/  IMAD R48, R48, -0xa0, RZ ;  /* 0xffffff6030307824 */ /* 0x000fca00078e02ff */
[----:B------:R-:W-:-:S14]  /*0ee0*/  R2UR UR6, R48 ;  /* 0x00000000300672ca */ /* 0x000fdc00000e0000 */
[----:B------:R-:W3:Y:S01]  /*0ef0*/  LDCU UR6, c[0x0][UR6+0x2a0] ;  /* 0x00005400060677ac */ /* 0x000ee20008000800 */
[----:B------:R-:W-:-:S05]  /*0f00*/  CS2R.32 R48, SR_CgaSize ;  /* 0x0000000000307805 */ /* 0x000fca0000008a00 */
[----:B------:R-:W-:-:S05]  /*0f10*/  IMAD R48, R48, -0xa0, RZ ;  /* 0xffffff6030307824 */ /* 0x000fca00078e02ff */
[----:B------:R-:W-:-:S14]  /*0f20*/  R2UR UR7, R48 ;  /* 0x00000000300772ca */ /* 0x000fdc00000e0000 */
[----:B------:R-:W3:Y:S01]  /*0f30*/  LDCU UR7, c[0x0][UR7+0x2a4] ;  /* 0x00005480070777ac */ /* 0x000ee20008000800 */
[----:B------:R-:W-:Y:S01]  /*0f40*/  USHF.L.U32 UR23, UR54, 0xb, URZ ;  /* 0x0000000b36177899 */ /* 0x000fe200080006ff */
[----:B------:R-:W3:Y:S01]  /*0f50*/  LDCU UR19, c[0x0][0xb24] ;  /* 0x00016480ff1377ac */ /* 0x000ee20008000800 */
[----:B------:R-:W3:Y:S01]  /*0f60*/  LDCU UR42, c[0x0][0xb24] ;  /* 0x00016480ff2a77ac */ /* 0x000ee20008000800 */
[----:B-1----:R-:W-:Y:S01]  /*0f70*/  I2FP.F32.U32 R3, UR26 ;  /* 0x0000001a00037c45 */ /* 0x002fe20008201000 */
[----:B------:R-:W1:Y:S04]  /*0f80*/  LDCU UR22, c[0x0][0xb30] ;  /* 0x00016600ff1677ac */ /* 0x000e680008000800 */
[----:B--2---:R-:W-:Y:S01]  /*0f90*/  FMUL R3, R3, UR5 ;  /* 0x0000000503037c20 */ /* 0x004fe20008400000 */
[----:B------:R-:W-:Y:S01]  /*0fa0*/  ULOP3.LUT UR23, UR23, 0x800, URZ, 0xc0, !UPT ;  /* 0x0000080017177892 */ /* 0x000fe2000f8ec0ff */
[----:B----4-:R-:W-:-:S04]  /*0fb0*/  I2FP.F32.U32 R2, UR27 ;  /* 0x0000001b00027c45 */ /* 0x010fc80008201000 */
[----:B------:R-:W2:Y:S01]  /*0fc0*/  F2I.U32.TRUNC.NTZ R3, R3 ;  /* 0x0000000300037305 */ /* 0x000ea2000020f000 */
[----:B---3--:R-:W-:-:S07]  /*0fd0*/  FMUL R2, R2, UR4 ;  /* 0x0000000402027c20 */ /* 0x008fce0008400000 */
[----:B------:R-:W3:Y:S01]  /*0fe0*/  F2I.U32.TRUNC.NTZ R2, R2 ;  /* 0x0000000200027305 */ /* 0x000ee2000020f000 */
[----:B--2---:R-:W-:Y:S02]  /*0ff0*/  R2UR UR5, R3 ;  /* 0x00000000030572ca */ /* 0x004fe400000e0000 */
[----:B---3--:R-:W-:Y:S02]  /*1000*/  R2UR UR4, R2 ;  /* 0x00000000020472ca */ /* 0x008fe400000e0000 */
[----:B------:R-:W-:-:S09]  /*1010*/  PRMT R2, RZ, 0x7610, R2 ;  /* 0x00007610ff027816 */ /* 0x000fd20000000002 */
[----:B------:R-:W-:-:S04]  /*1020*/  UIADD3 UR5, UPT, UPT, -UR5, URZ, URZ ;  /* 0x000000ff05057290 */ /* 0x000fc8000fffe1ff */
[----:B------:R-:W-:Y:S02]  /*1030*/  UIMAD UR5, UR6, UR5, UR26 ;  /* 0x00000005060572a4 */ /* 0x000fe4000f8e021a */
[----:B------:R-:W-:-:S04]  /*1040*/  UIADD3 UR4, UPT, UPT, -UR4, URZ, URZ ;  /* 0x000000ff04047290 */ /* 0x000fc8000fffe1ff */
[----:B------:R-:W-:Y:S01]  /*1050*/  IMAD.U32 R48, RZ, RZ, UR5 ;  /* 0x00000005ff307e24 */ /* 0x000fe2000f8e00ff */
[----:B------:R-:W-:-:S06]  /*1060*/  UIMAD UR4, UR7, UR4, UR27 ;  /* 0x00000004070472a4 */ /* 0x000fcc000f8e021b */
[----:B------:R-:W-:Y:S01]  /*1070*/  IMAD.U32 R47, RZ, RZ, UR4 ;  /* 0x00000004ff2f7e24 */ /* 0x000fe2000f8e00ff */
[----:B-1----:R-:W-:Y:S06]  /*1080*/  BRA.U UP4, `(.L_x_17) ;  /* 0x00000001042c7547 */ /* 0x002fec000b800000 */
[----:B------:R-:W-:Y:S02]  /*1090*/  R2UR UR4, R47 ;  /* 0x000000002f0472ca */ /* 0x000fe400000e0000 */
[----:B------:R-:W-:-:S11]  /*10a0*/  R2UR UR6, R48 ;  /* 0x00000000300672ca */ /* 0x000fd600000e0000 */
[----:B------:R-:W-:-:S04]  /*10b0*/  UISETP.NE.AND UP0, UPT, UR4, URZ, UPT ;  /* 0x000000ff0400728c */ /* 0x000fc8000bf05270 */
[----:B------:R-:W-:-:S04]  /*10c0*/  UISETP.EQ.OR UP0, UPT, UR6, URZ, !UP0 ;  /* 0x000000ff0600728c */ /* 0x000fc8000c702670 */
[----:B------:R-:W-:Y:S02]  /*10d0*/  USEL UR5, URZ, 0x1, !UP0 ;  /* 0x00000001ff057887 */ /* 0x000fe4000c000000 */
[----:B------:R-:W-:-:S04]  /*10e0*/  UISETP.NE.AND UP0, UPT, UR4, URZ, UPT ;  /* 0x000000ff0400728c */ /* 0x000fc8000bf05270 */
[----:B------:R-:W-:Y:S02]  /*10f0*/  USEL UR4, URZ, 0x2, UP0 ;  /* 0x00000002ff047887 */ /* 0x000fe40008000000 */
[----:B------:R-:W-:-:S04]  /*1100*/  UISETP.NE.AND UP0, UPT, UR6, 0x1, UPT ;  /* 0x000000010600788c */ /* 0x000fc8000bf05270 */
[----:B------:R-:W-:-:S04]  /*1110*/  USEL UR4, UR4, 0x2, UP0 ;  /* 0x0000000204047887 */ /* 0x000fc80008000000 */
[----:B------:R-:W-:-:S06]  /*1120*/  UIADD3 UR4, UPT, UPT, UR5, UR4, URZ ;  /* 0x0000000405047290 */ /* 0x000fcc000fffe0ff */
[----:B------:R-:W-:-:S07]  /*1130*/  IMAD.U32 R2, RZ, RZ, UR4 ;  /* 0x00000004ff027e24 */ /* 0x000fce000f8e00ff */
.L_x_17:
[----:B------:R-:W1:Y:S01]  /*1140*/  S2UR UR36, SR_CTAID.Z ;  /* 0x00000000002479c3 */ /* 0x000e620000002700 */
[----:B------:R-:W-:-:S09]  /*1150*/  UISETP.GE.AND UP0, UPT, UR19, 0x1, UPT ;  /* 0x000000011300788c */ /* 0x000fd2000bf06270 */
[----:B------:R-:W-:Y:S05]  /*1160*/  BRA.U !UP0, `(.L_x_18) ;  /* 0x0000000108d07547 */ /* 0x000fea000b800000 */
[----:B------:R-:W2:Y:S01]  /*1170*/  LDCU UR20, c[0x0][0xb0c] ;  /* 0x00016180ff1477ac */ /* 0x000ea20008000800 */
[----:B------:R-:W3:Y:S01]  /*1180*/  LDCU.128 UR12, c[0x0][0xb10] ;  /* 0x00016200ff0c77ac */ /* 0x000ee20008000c00 */
[----:B------:R-:W4:Y:S01]  /*1190*/  LDCU UR6, c[0x0][0x370] ;  /* 0x00006e00ff0677ac */ /* 0x000f220008000800 */
[----:B------:R-:W1:Y:S01]  /*11a0*/  LDCU UR7, c[0x0][0x374] ;  /* 0x00006e80ff0777ac */ /* 0x000e620008000800 */
[----:B------:R-:W1:Y:S01]  /*11b0*/  LDCU UR21, c[0x0][0xb20] ;  /* 0x00016400ff1577ac */ /* 0x000e620008000800 */
[----:B--2---:R-:W-:Y:S02]  /*11c0*/  UISETP.NE.AND UP0, UPT, UR20, 0x1, UPT ;  /* 0x000000011400788c */ /* 0x004fe4000bf05270 */
[----:B---3--:R-:W-:Y:S01]  /*11d0*/  UIMAD.WIDE.U32 UR4, UR26, UR12, URZ ;  /* 0x0000000c1a0472a5 */ /* 0x008fe2000f8e00ff */
[----:B------:R-:W2:Y:S01]  /*11e0*/  LDCU.64 UR8, c[0x0][0xb28] ;  /* 0x00016500ff0877ac */ /* 0x000ea20008000a00 */
[----:B----4-:R-:W-:Y:S02]  /*11f0*/  UIMAD.WIDE.U32 UR10, UR6, UR12, URZ ;  /* 0x0000000c060a72a5 */ /* 0x010fe4000f8e00ff */
[----:B------:R-:W-:-:S02]  /*1200*/  USHF.R.U32.HI UR5, URZ, UR13, UR5 ;  /* 0x0000000dff057299 */ /* 0x000fc40008011605 */
[----:B------:R-:W-:Y:S02]  /*1210*/  UISETP.NE.AND UP2, UPT, UR19, 0x1, UPT ;  /* 0x000000011300788c */ /* 0x000fe4000bf45270 */
[----:B------:R-:W-:Y:S01]  /*1220*/  USEL UR5, UR26, UR5, !UP0 ;  /* 0x000000051a057287 */ /* 0x000fe2000c000000 */
[----:B------:R-:W-:Y:S01]  /*1230*/  UMOV UR10, UR11 ;  /* 0x0000000b000a7c82 */ /* 0x000fe20008000000 */
[----:B------:R-:W-:Y:S02]  /*1240*/  UIMAD.WIDE.U32 UR16, UR27, UR15, URZ ;  /* 0x0000000f1b1072a5 */ /* 0x000fe4000f8e00ff */
[----:B------:R-:W-:Y:S02]  /*1250*/  @UP0 USHF.R.U32.HI UR6, URZ, UR13, UR10 ;  /* 0x0000000dff060299 */ /* 0x000fe4000801160a */
[----:B------:R-:W-:Y:S02]  /*1260*/  UISETP.NE.AND UP0, UPT, UR14, 0x1, UPT ;  /* 0x000000010e00788c */ /* 0x000fe4000bf05270 */
[----:B-1----:R-:W-:-:S02]  /*1270*/  UIMAD.WIDE.U32 UR10, UR7, UR15, URZ ;  /* 0x0000000f070a72a5 */ /* 0x002fc4000f8e00ff */
[----:B--2---:R-:W-:Y:S01]  /*1280*/  UIMAD.WIDE.U32 UR12, UR6, UR8, URZ ;  /* 0x00000008060c72a5 */ /* 0x004fe2000f8e00ff */
[----:B------:R-:W-:Y:S02]  /*1290*/  UMOV UR4, UR17 ;  /* 0x0000001100047c82 */ /* 0x000fe40008000000 */
[----:B------:R-:W-:Y:S02]  /*12a0*/  USHF.R.U32.HI UR4, URZ, UR21, UR4 ;  /* 0x00000015ff047299 */ /* 0x000fe40008011604 */
[----:B------:R-:W-:Y:S02]  /*12b0*/  UMOV UR10, UR11 ;  /* 0x0000000b000a7c82 */ /* 0x000fe40008000000 */
[----:B------:R-:W-:Y:S01]  /*12c0*/  UMOV UR12, UR13 ;  /* 0x0000000d000c7c82 */ /* 0x000fe20008000000 */
[----:B------:R-:W-:Y:S02]  /*12d0*/  @UP0 USHF.R.U32.HI UR7, URZ, UR21, UR10 ;  /* 0x00000015ff070299 */ /* 0x000fe4000801160a */
[----:B------:R-:W-:-:S02]  /*12e0*/  USEL UR4, UR27, UR4, !UP0 ;  /* 0x000000041b047287 */ /* 0x000fc4000c000000 */
[----:B------:R-:W-:Y:S02]  /*12f0*/  UIMAD.WIDE.U32 UR10, UR7, UR8, URZ ;  /* 0x00000008070a72a5 */ /* 0x000fe4000f8e00ff */
[----:B------:R-:W-:Y:S02]  /*1300*/  @UP2 USHF.R.U32.HI UR6, URZ, UR9, UR12 ;  /* 0x00000009ff062299 */ /* 0x000fe4000801160c */
[----:B------:R-:W-:-:S03]  /*1310*/  UIMAD.WIDE.U32 UR12, UR4, UR8, URZ ;  /* 0x00000008040c72a5 */ /* 0x000fc6000f8e00ff */
[----:B------:R-:W-:Y:S02]  /*1320*/  UMOV UR10, UR11 ;  /* 0x0000000b000a7c82 */ /* 0x000fe40008000000 */
[----:B------:R-:W-:Y:S02]  /*1330*/  @UP2 USHF.R.U32.HI UR7, URZ, UR9, UR10 ;  /* 0x00000009ff072299 */ /* 0x000fe4000801160a */
[----:B------:R-:W-:Y:S02]  /*1340*/  UIMAD UR10, UR6, UR19, URZ ;  /* 0x00000013060a72a4 */ /* 0x000fe4000f8e02ff */
[----:B------:R-:W-:-:S04]  /*1350*/  UIMAD UR7, UR7, UR19, URZ ;  /* 0x00000013070772a4 */ /* 0x000fc8000f8e02ff */
[----:B------:R-:W-:-:S03]  /*1360*/  UISETP.GE.AND UP0, UPT, UR4, UR7, UPT ;  /* 0x000000070400728c */ /* 0x000fc6000bf06270 */
[----:B------:R-:W-:Y:S01]  /*1370*/  UMOV UR7, UR13 ;  /* 0x0000000d00077c82 */ /* 0x000fe20008000000 */
[----:B------:R-:W-:Y:S02]  /*1380*/  UISETP.GE.OR UP0, UPT, UR5, UR10, UP0 ;  /* 0x0000000a0500728c */ /* 0x000fe40008706670 */
[----:B------:R-:W-:Y:S02]  /*1390*/  UIMAD.WIDE.U32 UR10, UR5, UR8, URZ ;  /* 0x00000008050a72a5 */ /* 0x000fe4000f8e00ff */
[----:B------:R-:W-:Y:S02]  /*13a0*/  USHF.R.U32.HI UR7, URZ, UR9, UR7 ;  /* 0x00000009ff077299 */ /* 0x000fe40008011607 */
[----:B------:R-:W-:Y:S02]  /*13b0*/  UIADD3 UR10, UPT, UPT, -UR4, URZ, URZ ;  /* 0x000000ff040a7290 */ /* 0x000fe4000fffe1ff */
[----:B------:R-:W-:Y:S02]  /*13c0*/  USEL UR7, UR4, UR7, !UP2 ;  /* 0x0000000704077287 */ /* 0x000fe4000d000000 */
[----:B------:R-:W-:Y:S01]  /*13d0*/  UIMAD UR10, UR14, UR10, UR27 ;  /* 0x0000000a0e0a72a4 */ /* 0x000fe2000f8e021b */
[----:B------:R-:W-:Y:S01]  /*13e0*/  @!UP0 UMOV UR8, UR11 ;  /* 0x0000000b00088c82 */ /* 0x000fe20008000000 */
[----:B------:R-:W-:-:S02]  /*13f0*/  UIADD3 UR11, UPT, UPT, -UR5, URZ, URZ ;  /* 0x000000ff050b7290 */ /* 0x000fc4000fffe1ff */
[----:B------:R-:W-:Y:S02]  /*1400*/  @!UP0 USHF.R.U32.HI UR8, URZ, UR9, UR8 ;  /* 0x00000009ff088299 */ /* 0x000fe40008011608 */
[----:B------:R-:W-:Y:S02]  /*1410*/  UIADD3 UR9, UPT, UPT, -UR7, URZ, URZ ;  /* 0x000000ff07097290 */ /* 0x000fe4000fffe1ff */
[----:B------:R-:W-:Y:S02]  /*1420*/  @!UP0 USEL UR8, UR5, UR8, !UP2 ;  /* 0x0000000805088287 */ /* 0x000fe4000d000000 */
[----:B------:R-:W-:Y:S02]  /*1430*/  UIMAD UR9, UR19, UR9, UR4 ;  /* 0x00000009130972a4 */ /* 0x000fe4000f8e0204 */
[----:B------:R-:W-:Y:S02]  /*1440*/  @!UP0 UIADD3 UR7, UPT, UPT, UR7, -UR8, URZ ;  /* 0x8000000807078290 */ /* 0x000fe4000fffe0ff */
[----:B------:R-:W-:-:S02]  /*1450*/  @!UP0 UIMAD UR6, UR9, UR6, UR8 ;  /* 0x00000006090682a4 */ /* 0x000fc4000f8e0208 */
[----:B------:R-:W-:Y:S02]  /*1460*/  @!UP0 UIMAD UR4, UR7, UR19, UR5 ;  /* 0x00000013070482a4 */ /* 0x000fe4000f8e0205 */
[----:B------:R-:W-:Y:S02]  /*1470*/  UIMAD UR26, UR20, UR11, UR26 ;  /* 0x0000000b141a72a4 */ /* 0x000fe4000f8e021a */
[----:B------:R-:W-:Y:S01]  /*1480*/  UIMAD UR27, UR4, UR14, UR10 ;  /* 0x0000000e041b72a4 */ /* 0x000fe2000f8e020a */
[----:B------:R-:W-:Y:S02]  /*1490*/  @!UP0 UMOV UR5, UR6 ;  /* 0x0000000600058c82 */ /* 0x000fe40008000000 */
[----:B------:R-:W-:-:S12]  /*14a0*/  UIMAD UR26, UR5, UR20, UR26 ;  /* 0x00000014051a72a4 */ /* 0x000fd8000f8e021a */
.L_x_18:
[----:B------:R-:W-:-:S09]  /*14b0*/  UISETP.NE.AND UP0, UPT, UR22, 0x1, UPT ;  /* 0x000000011600788c */ /* 0x000fd2000bf05270 */
[----:B------:R-:W-:Y:S05]  /*14c0*/  BRA.U UP0, `(.L_x_19) ;  /* 0x0000000100407547 */ /* 0x000fea000b800000 */
[----:B------:R-:W2:Y:S01]  /*14d0*/  LDCU.128 UR8, c[0x0][0xb10] ;  /* 0x00016200ff0877ac */ /* 0x000ea20008000c00 */
[----:B------:R-:W3:Y:S01]  /*14e0*/  LDCU UR12, c[0x0][0xb0c] ;  /* 0x00016180ff0c77ac */ /* 0x000ee20008000800 */
[----:B------:R-:W4:Y:S01]  /*14f0*/  LDCU UR13, c[0x0][0xb20] ;  /* 0x00016400ff0d77ac */ /* 0x000f220008000800 */
[----:B--2---:R-:W-:Y:S02]  /*1500*/  UIMAD.WIDE.U32 UR4, UR26, UR8, URZ ;  /* 0x000000081a0472a5 */ /* 0x004fe4000f8e00ff */
[----:B------:R-:W-:Y:S02]  /*1510*/  UIMAD.WIDE.U32 UR6, UR27, UR11, URZ ;  /* 0x0000000b1b0672a5 */ /* 0x000fe4000f8e00ff */
[----:B---3--:R-:W-:Y:S02]  /*1520*/  UISETP.NE.AND UP0, UPT, UR12, 0x1, UPT ;  /* 0x000000010c00788c */ /* 0x008fe4000bf05270 */
[----:B------:R-:W-:-:S03]  /*1530*/  USHF.R.U32.HI UR5, URZ, UR9, UR5 ;  /* 0x00000009ff057299 */ /* 0x000fc60008011605 */
[----:B------:R-:W-:Y:S01]  /*1540*/  UMOV UR4, UR7 ;  /* 0x0000000700047c82 */ /* 0x000fe20008000000 */
[----:B------:R-:W-:Y:S02]  /*1550*/  USEL UR5, UR26, UR5, !UP0 ;  /* 0x000000051a057287 */ /* 0x000fe4000c000000 */
[----:B------:R-:W-:Y:S02]  /*1560*/  UISETP.NE.AND UP0, UPT, UR10, 0x1, UPT ;  /* 0x000000010a00788c */ /* 0x000fe4000bf05270 */
[----:B----4-:R-:W-:-:S04]  /*1570*/  USHF.R.U32.HI UR4, URZ, UR13, UR4 ;  /* 0x0000000dff047299 */ /* 0x010fc80008011604 */
[----:B------:R-:W-:-:S04]  /*1580*/  USEL UR4, UR27, UR4, !UP0 ;  /* 0x000000041b047287 */ /* 0x000fc8000c000000 */
[----:B------:R-:W-:Y:S02]  /*1590*/  UIADD3 UR6, UPT, UPT, UR5, -UR4, URZ ;  /* 0x8000000405067290 */ /* 0x000fe4000fffe0ff */
[----:B------:R-:W-:Y:S02]  /*15a0*/  UIADD3 UR4, UPT, UPT, -UR5, UR4, URZ ;  /* 0x0000000405047290 */ /* 0x000fe4000fffe1ff */
[----:B------:R-:W-:Y:S02]  /*15b0*/  UIMAD UR27, UR6, UR10, UR27 ;  /* 0x0000000a061b72a4 */ /* 0x000fe4000f8e021b */
[----:B------:R-:W-:-:S12]  /*15c0*/  UIMAD UR26, UR4, UR12, UR26 ;  /* 0x0000000c041a72a4 */ /* 0x000fd8000f8e021a */
.L_x_19:
[----:B------:R-:W-:Y:S01]  /*15d0*/  UISETP.NE.AND UP0, UPT, UR18, 0x2, UPT ;  /* 0x000000021200788c */ /* 0x000fe2000bf05270 */
[----:B------:R-:W-:Y:S09]  /*15e0*/  BRA.U !UP6, `(.L_x_20) ;  /* 0x000000010e0c7547 */ /* 0x000ff2000b800000 */
[----:B------:R-:W-:Y:S01]  /*15f0*/  UCGABAR_WAIT ;  /* 0x0000000000007dc7 */ /* 0x000fe20008000000 */
[----:B------:R-:W-:Y:S01]  /*1600*/  CCTL.IVALL ;  /* 0x00000000ff00798f */ /* 0x000fe20002000000 */
[----:B------:R-:W-:Y:S05]  /*1610*/  BRA `(.L_x_21) ;  /* 0x0000000000047947 */ /* 0x000fea0003800000 */
.L_x_20:
[----:B------:R-:W-:Y:S06]  /*1620*/  BAR.SYNC.DEFER_BLOCKING 0x0 ;  /* 0x0000000000007b1d */ /* 0x000fec0000010000 */
.L_x_21:
[----:B------:R-:W-:Y:S05]  /*1630*/  BRA.U UP0, `(.L_x_22) ;  /* 0x0000001500707547 */ /* 0x000fea000b800000 */
[----:B------:R-:W2:Y:S01]  /*1640*/  LDCU UR6, c[0x0][0x38c] ;  /* 0x00007180ff0677ac */ /* 0x000ea20008000800 */
[----:B------:R-:W-:Y:S01]  /*1650*/  PLOP3.LUT P1, PT, PT, PT, UP3, 0x80, 0x8 ;  /* 0x000000000008781c */ /* 0x000fe20003f2f038 */
[----:B------:R-:W-:Y:S01]  /*1660*/  IMAD.MOV.U32 R12, RZ, RZ, 0x1 ;  /* 0x00000001ff0c7424 */ /* 0x000fe200078e00ff */
[----:B------:R-:W-:Y:S01]  /*1670*/  ISETP.EQ.OR P2, PT, R0, RZ, P3 ;  /* 0x000000ff0000720c */ /* 0x000fe20001f42670 */
[----:B------:R-:W-:Y:S01]  /*1680*/  UISETP.NE.AND UP1, UPT, UR18, URZ, UPT ;  /* 0x000000ff1200728c */ /* 0x000fe2000bf25270 */
[----:B------:R-:W-:Y:S01]  /*1690*/  PLOP3.LUT P1, PT, P1, PT, PT, 0x8, 0x80 ;  /* 0x000000000080781c */ /* 0x000fe20000f2e170 */
[----:B------:R-:W-:Y:S01]  /*16a0*/  USEL UR29, URZ, 0x1, UP5 ;  /* 0x00000001ff1d7887 */ /* 0x000fe2000a800000 */
[----:B------:R-:W-:Y:S01]  /*16b0*/  CS2R R10, SRZ ;  /* 0x00000000000a7805 */ /* 0x000fe2000001ff00 */
[----:B------:R-:W-:Y:S01]  /*16c0*/  IMAD.MOV.U32 R9, RZ, RZ, RZ ;  /* 0x000000ffff097224 */ /* 0x000fe200078e00ff */
[----:B------:R-:W3:Y:S01]  /*16d0*/  LDCU UR44, c[0x0][0x370] ;  /* 0x00006e00ff2c77ac */ /* 0x000ee20008000800 */
[----:B------:R-:W-:Y:S01]  /*16e0*/  IMAD.MOV.U32 R8, RZ, RZ, 0x1 ;  /* 0x00000001ff087424 */ /* 0x000fe200078e00ff */
[----:B------:R-:W4:Y:S01]  /*16f0*/  LDCU.64 UR38, c[0x0][0x348] ;  /* 0x00006900ff2677ac */ /* 0x000f220008000a00 */
[----:B------:R-:W-:-:S02]  /*1700*/  USHF.R.U32.HI UR48, URZ, 0x6, UR23 ;  /* 0x00000006ff307899 */ /* 0x000fc40008011617 */
[----:B--2---:R-:W-:Y:S02]  /*1710*/  UIADD3 UR5, UPT, UPT, UR6, 0x7f, URZ ;  /* 0x0000007f06057890 */ /* 0x004fe4000fffe0ff */
[----:B------:R-:W-:Y:S02]  /*1720*/  UIADD3 UR49, UPT, UPT, UR6, 0xfe, URZ ;  /* 0x000000fe06317890 */ /* 0x000fe4000fffe0ff */
[----:B------:R-:W-:Y:S01]  /*1730*/  USHF.R.S32.HI UR4, URZ, 0x1f, UR5 ;  /* 0x0000001fff047899 */ /* 0x000fe20008011405 */
[----:B------:R-:W2:Y:S03]  /*1740*/  LDCU UR43, c[0x0][0x374] ;  /* 0x00006e80ff2b77ac */ /* 0x000ea60008000800 */
[----:B------:R-:W-:Y:S02]  /*1750*/  ULEA.HI UR4, UR4, UR5, URZ, 0x7 ;  /* 0x0000000504047291 */ /* 0x000fe4000f8f38ff */
[----:B------:R-:W-:-:S02]  /*1760*/  USEL UR29, UR29, 0x2, UP1 ;  /* 0x000000021d1d7887 */ /* 0x000fc40008800000 */
[----:B------:R-:W-:Y:S02]  /*1770*/  USHF.R.S32.HI UR46, URZ, 0x7, UR4 ;  /* 0x00000007ff2e7899 */ /* 0x000fe40008011404 */
[----:B------:R-:W-:Y:S02]  /*1780*/  UIADD3 UR4, UPT, UPT, UR6, -0x1, URZ ;  /* 0xffffffff06047890 */ /* 0x000fe4000fffe0ff */
[----:B------:R-:W-:Y:S02]  /*1790*/  UISETP.LT.U32.AND UP0, UPT, UR46, 0x6, UPT ;  /* 0x000000062e00788c */ /* 0x000fe4000bf01070 */
[----:B------:R-:W-:Y:S02]  /*17a0*/  UISETP.GE.U32.AND UP2, UPT, UR4, -0xff, UPT ;  /* 0xffffff010400788c */ /* 0x000fe4000bf46070 */
[----:B------:R-:W-:Y:S01]  /*17b0*/  USEL UR45, UR46, 0x6, UP0 ;  /* 0x000000062e2d7887 */ /* 0x000fe20008000000 */
[----:B------:R-:W-:-:S03]  /*17c0*/  UMOV UR21, URZ ;  /* 0x000000ff00157c82 */ /* 0x000fc60008000000 */
[----:B------:R-:W-:Y:S02]  /*17d0*/  UIADD3 UR22, UPT, UPT, UR45, -0x1, URZ ;  /* 0xffffffff2d167890 */ /* 0x000fe4000fffe0ff */
[----:B------:R-:W-:-:S03]  /*17e0*/  UIADD3 UR47, UPT, UPT, UR46, -UR45, URZ ;  /* 0x8000002d2e2f7290 */ /* 0x000fc6000fffe0ff */
[----:B------:R-:W-:-:S04]  /*17f0*/  @UP2 UIADD3 UR22, UPT, UPT, UR45, URZ, URZ ;  /* 0x000000ff2d162290 */ /* 0x000fc8000fffe0ff */
[----:B--234-:R-:W-:-:S12]  /*1800*/  UIADD3 UR22, UPT, UPT, UR22, 0x1, URZ ;  /* 0x0000000116167890 */ /* 0x01cfd8000fffe0ff */
.L_x_42:
[----:B------:R-:W-:Y:S01]  /*1810*/  UISETP.NE.AND UP0, UPT, UR54, URZ, UPT ;  /* 0x000000ff3600728c */ /* 0x000fe2000bf05270 */
[----:B------:R-:W2:Y:S08]  /*1820*/  S2UR UR54, SR_CgaCtaId ;  /* 0x00000000003679c3 */ /* 0x000eb00000008800 */
[----:B------:R-:W-:Y:S05]  /*1830*/  BRA.U UP0, `(.L_x_23) ;  /* 0x0000000100347547 */ /* 0x000fea000b800000 */
[----:B------:R-:W3:Y:S01]  /*1840*/  S2R R0, SR_CgaCtaId ;  /* 0x0000000000007919 */ /* 0x000ee20000008800 */
[----:B------:R-:W-:-:S04]  /*1850*/  MOV R2, 0x400 ;  /* 0x0000040000027802 */ /* 0x000fc80000000f00 */
[----:B---3--:R-:W-:Y:S02]  /*1860*/  LEA R0, R0, R2, 0x18 ;  /* 0x0000000200007211 */ /* 0x008fe400078ec0ff */
[----:B------:R-:W-:-:S03]  /*1870*/  SHF.L.U32 R2, R8, 0x1f, RZ ;  /* 0x0000001f08027819 */ /* 0x000fc600000006ff */
[----:B------:R-:W-:-:S04]  /*1880*/  IMAD R0, R9, 0x8, R0 ;  /* 0x0000000809007824 */ /* 0x000fc800078e0200 */
[----:B------:R-:W3:Y:S02]  /*1890*/  SYNCS.PHASECHK.TRANS64.TRYWAIT P0, [R0+URZ+0x110], R2 ;  /* 0x00011002000075a7 */ /* 0x000ee400080011ff */
[----:B---3--:R-:W-:Y:S05]  /*18a0*/  @!P0 BRA `(.L_x_24) ;  /* 0x0000006000648947 */ /* 0x008fea0003800000 */
.L_x_124:
[----:B------:R-:W-:Y:S01]  /*18b0*/  VIADD R9, R9, 0x1 ;  /* 0x0000000109097836 */ /* 0x000fe20000000000 */
[----:B------:R3:W-:Y:S04]  /*18c0*/  SYNCS.ARRIVE.TRANS64.A1T0 RZ, [R0+URZ+0x100], RZ ;  /* 0x000100ff00ff79a7 */ /* 0x0007e800081000ff */
[----:B------:R-:W-:-:S04]  /*18d0*/  ISETP.NE.AND P0, PT, R9, 0x2, PT ;  /* 0x000000020900780c */ /* 0x000fc80003f05270 */
[----:B------:R-:W-:Y:S02]  /*18e0*/  SEL R9, R9, RZ, P0 ;  /* 0x000000ff09097207 */ /* 0x000fe40000000000 */
[----:B---3--:R-:W-:-:S04]  /*18f0*/  SEL R0, RZ, 0x1, P0 ;  /* 0x00000001ff007807 */ /* 0x008fc80000000000 */
[----:B------:R-:W-:-:S07]  /*1900*/  LOP3.LUT R8, R8, R0, RZ, 0x3c, !PT ;  /* 0x0000000008087212 */ /* 0x000fce00078e3cff */
.L_x_23:
[----:B------:R-:W-:Y:S01]  /*1910*/  UMOV UR13, 0x400 ;  /* 0x00000400000d7882 */ /* 0x000fe20000000000 */
[----:B------:R-:W-:Y:S01]  /*1920*/  SHF.L.U32 R0, R12, 0x1f, RZ ;  /* 0x0000001f0c007819 */ /* 0x000fe200000006ff */
[----:B--2---:R-:W-:Y:S02]  /*1930*/  ULEA UR13, UR54, UR13, 0x18 ;  /* 0x0000000d360d7291 */ /* 0x004fe4000f8ec0ff */
[----:B------:R-:W-:Y:S02]  /*1940*/  UISETP.GE.U32.AND UP0, UPT, UR49, 0xff, UPT ;  /* 0x000000ff3100788c */ /* 0x000fe4000bf06070 */
[----:B------:R-:W-:Y:S02]  /*1950*/  ULEA UR4, UR21, UR13, 0x3 ;  /* 0x0000000d15047291 */ /* 0x000fe4000f8e18ff */
[----:B------:R-:W-:Y:S02]  /*1960*/  USHF.L.U32 UR35, UR26, 0x6, URZ ;  /* 0x000000061a237899 */ /* 0x000fe400080006ff */
[----:B------:R-:W-:Y:S01]  /*1970*/  ULEA UR19, UR27, UR48, 0x6 ;  /* 0x000000301b137291 */ /* 0x000fe2000f8e30ff */
[----:B------:R-:W-:-:S04]  /*1980*/  UMOV UR14, URZ ;  /* 0x000000ff000e7c82 */ /* 0x000fc80008000000 */
[----:B------:R2:W3:Y:S01]  /*1990*/  SYNCS.PHASECHK.TRANS64.TRYWAIT P0, [UR4+0x30], R0 ;  /* 0x00003000ff0075a7 */ /* 0x0004e20008001104 */
[----:B------:R-:W-:Y:S06]  /*19a0*/  BRA.U !UP0, `(.L_x_25) ;  /* 0x0000000108f07547 */ /* 0x000fec000b800000 */
[----:B------:R-:W-:Y:S01]  /*19b0*/  UMOV UR15, URZ ;  /* 0x000000ff000f7c82 */ /* 0x000fe20008000000 */
[----:B------:R-:W-:-:S05]  /*19c0*/  UMOV UR4, UR21 ;  /* 0x0000001500047c82 */ /* 0x000fca0008000000 */
.L_x_31:
[----:B------:R-:W-:Y:S01]  /*19d0*/  ULEA UR33, UR4, UR13, 0x3 ;  /* 0x0000000d04217291 */ /* 0x000fe2000f8e18ff */
[----:B---3--:R-:W-:Y:S01]  /*19e0*/  @!P3 MOV R2, 0x8000 ;  /* 0x000080000002b802 */ /* 0x008fe20000000f00 */
[----:B-1-3--:R-:W-:Y:S10]  /*19f0*/  @P0 BRA `(.L_x_26) ;  /* 0x00000000000c0947 */ /* 0x00aff40003800000 */
[----:B------:R-:W-:-:S04]  /*1a00*/  SHF.L.U32 R3, R12, 0x1f, RZ ;  /* 0x0000001f0c037819 */ /* 0x000fc800000006ff */
[----:B------:R-:W3:Y:S02]  /*1a10*/  SYNCS.PHASECHK.TRANS64.TRYWAIT P0, [UR33+0x30], R3 ;  /* 0x00003003ff0075a7 */ /* 0x000ee40008001121 */
[----:B---3--:R-:W-:Y:S05]  /*1a20*/  @!P0 BRA `(.L_x_27) ;  /* 0x0000006000188947 */ /* 0x008fea0003800000 */
.L_x_26:
[----:B------:R3:W-:Y:S01]  /*1a30*/  @!P3 SYNCS.ARRIVE.TRANS64 RZ, [UR33], R2 ;  /* 0x00000002ffffb9a7 */ /* 0x0007e20008000021 */
[----:B------:R-:W-:-:S04]  /*1a40*/  ULOP3.LUT UR5, UR29, 0x2, URZ, 0xfc, !UPT ;  /* 0x000000021d057892 */ /* 0x000fc8000f8efcff */
[----:B------:R-:W-:-:S09]  /*1a50*/  UISETP.NE.AND UP0, UPT, UR5, 0x2, UPT ;  /* 0x000000020500788c */ /* 0x000fd2000bf05270 */
[----:B------:R-:W-:Y:S05]  /*1a60*/  BRA.U UP0, `(.L_x_28) ;  /* 0x0000000100047547 */ /* 0x000fea000b800000 */
[----:B-1----:R-:W-:Y:S05]  /*1a70*/  BPT.TRAP 0x1 ;  /* 0x000000040000795c */ /* 0x002fea0000300000 */
.L_x_28:
[----:B------:R-:W-:Y:S04]  /*1a80*/  BSSY.RECONVERGENT B0, `(.L_x_29) ;  /* 0x0000003000007945 */ /* 0x000fe80003800200 */
[----:B------:R-:W-:Y:S05]  /*1a90*/  @P2 BRA `(.L_x_30) ;  /* 0x0000000000042947 */ /* 0x000fea0003800000 */
[----:B-1----:R-:W-:Y:S05]  /*1aa0*/  BPT.TRAP 0x1 ;  /* 0x000000040000795c */ /* 0x002fea0000300000 */
.L_x_30:
[----:B-1----:R-:W-:Y:S05]  /*1ab0*/  BSYNC.RECONVERGENT B0 ;  /* 0x0000000000007941 */ /* 0x002fea0003800200 */
.L_x_29:
[----:B------:R-:W-:Y:S02]  /*1ac0*/  UIADD3 UR5, UPT, UPT, UR4, 0x1, URZ ;  /* 0x0000000104057890 */ /* 0x000fe4000fffe0ff */
[----:B------:R-:W-:Y:S02]  /*1ad0*/  ULEA UR24, UR4, UR13, 0xe ;  /* 0x0000000d04187291 */ /* 0x000fe4000f8e70ff */
[----:B------:R-:W-:Y:S02]  /*1ae0*/  UISETP.NE.AND UP0, UPT, UR5, 0x6, UPT ;  /* 0x000000060500788c */ /* 0x000fe4000bf05270 */
[----:B------:R-:W-:Y:S02]  /*1af0*/  ULEA UR8, UR4, UR23, 0xd ;  /* 0x0000001704087291 */ /* 0x000fe4000f8e68ff */
[----:B------:R-:W-:Y:S02]  /*1b00*/  USEL UR6, URZ, 0x1, UP0 ;  /* 0x00000001ff067887 */ /* 0x000fe40008000000 */
[----:B------:R-:W-:-:S02]  /*1b10*/  USEL UR21, UR5, URZ, UP0 ;  /* 0x000000ff05157287 */ /* 0x000fc40008000000 */
[----:B------:R-:W-:Y:S02]  /*1b20*/  UIADD3 UR4, UP0, UPT, UR38, 0x180, URZ ;  /* 0x0000018026047890 */ /* 0x000fe4000ff1e0ff */
[----:B------:R-:W-:Y:S01]  /*1b30*/  ULEA UR5, UR21, UR13, 0x3 ;  /* 0x0000000d15057291 */ /* 0x000fe2000f8e18ff */
[----:B------:R-:W-:Y:S01]  /*1b40*/  LOP3.LUT R12, R12, UR6, RZ, 0x3c, !PT ;  /* 0x000000060c0c7c12 */ /* 0x000fe2000f8e3cff */
[----:B------:R-:W-:Y:S02]  /*1b50*/  USHF.L.U32 UR34, UR15, 0x7, URZ ;  /* 0x000000070f227899 */ /* 0x000fe400080006ff */
[----:B------:R-:W-:Y:S01]  /*1b60*/  UIADD3 UR15, UPT, UPT, UR15, 0x1, URZ ;  /* 0x000000010f0f7890 */ /* 0x000fe2000fffe0ff */
[----:B--2---:R-:W-:Y:S01]  /*1b70*/  SHF.L.U32 R0, R12, 0x1f, RZ ;  /* 0x0000001f0c007819 */ /* 0x004fe200000006ff */
[----:B------:R-:W-:Y:S02]  /*1b80*/  UIADD3 UR6, UP1, UPT, UR38, 0x80, URZ ;  /* 0x0000008026067890 */ /* 0x000fe4000ff3e0ff */
[----:B------:R-:W-:Y:S01]  /*1b90*/  ULEA UR8, UR8, UR13, 0x1 ;  /* 0x0000000d08087291 */ /* 0x000fe2000f8e08ff */
[----:B------:R4:W1:Y:S01]  /*1ba0*/  SYNCS.PHASECHK.TRANS64.TRYWAIT P0, [UR5+0x30], R0 ;  /* 0x00003000ff0075a7 */ /* 0x0008620008001105 */
[----:B------:R-:W-:-:S02]  /*1bb0*/  UIADD3.X UR5, UPT, UPT, URZ, UR39, URZ, UP0, !UPT ;  /* 0x00000027ff057290 */ /* 0x000fc400087fe4ff */
[----:B------:R-:W-:Y:S02]  /*1bc0*/  UISETP.NE.AND UP0, UPT, UR15, UR22, UPT ;  /* 0x000000160f00728c */ /* 0x000fe4000bf05270 */
[----:B------:R-:W-:Y:S02]  /*1bd0*/  UIADD3.X UR7, UPT, UPT, URZ, UR39, URZ, UP1, !UPT ;  /* 0x00000027ff077290 */ /* 0x000fe40008ffe4ff */
[----:B------:R-:W-:Y:S02]  /*1be0*/  UIADD3 UR32, UPT, UPT, UR24, 0x3400, URZ ;  /* 0x0000340018207890 */ /* 0x000fe4000fffe0ff */
[----:B------:R-:W-:Y:S02]  /*1bf0*/  UIADD3 UR26, UPT, UPT, UR34, 0x40, URZ ;  /* 0x00000040221a7890 */ /* 0x000fe4000fffe0ff */
[----:B------:R-:W-:Y:S02]  /*1c00*/  UIADD3 UR24, UPT, UPT, UR24, 0x5400, URZ ;  /* 0x0000540018187890 */ /* 0x000fe4000fffe0ff */
[----:B------:R-:W-:-:S02]  /*1c10*/  UIADD3 UR16, UPT, UPT, UR8, 0x1b400, URZ ;  /* 0x0001b40008107890 */ /* 0x000fc4000fffe0ff */
[----:B------:R-:W-:Y:S01]  /*1c20*/  UIADD3 UR8, UPT, UPT, UR8, 0x1d400, URZ ;  /* 0x0001d40008087890 */ /* 0x000fe2000fffe0ff */
[----:B------:R-:W-:Y:S01]  /*1c30*/  UMOV UR30, 0x0 ;  /* 0x00000000001e7882 */ /* 0x000fe20000000000 */
[----:B------:R-:W-:Y:S01]  /*1c40*/  UMOV UR31, 0x10000000 ;  /* 0x10000000001f7882 */ /* 0x000fe20000000000 */
[----:B------:R-:W-:Y:S01]  /*1c50*/  UMOV UR25, UR33 ;  /* 0x0000002100197c82 */ /* 0x000fe20008000000 */
[----:B------:R-:W-:Y:S01]  /*1c60*/  UMOV UR27, UR35 ;  /* 0x00000023001b7c82 */ /* 0x000fe20008000000 */
[----:B------:R-:W-:Y:S01]  /*1c70*/  UMOV UR28, UR36 ;  /* 0x00000024001c7c82 */ /* 0x000fe20008000000 */
[----:B------:R-:W-:Y:S01]  /*1c80*/  UMOV UR14, 0x30000 ;  /* 0x00030000000e7882 */ /* 0x000fe20000000000 */
[----:B------:R-:W-:Y:S01]  /*1c90*/  UMOV UR17, UR33 ;  /* 0x0000002100117c82 */ /* 0x000fe20008000000 */
[----:B------:R-:W-:Y:S01]  /*1ca0*/  UMOV UR20, UR36 ;  /* 0x0000002400147c82 */ /* 0x000fe20008000000 */
[----:B------:R-:W-:Y:S01]  /*1cb0*/  UMOV UR18, UR34 ;  /* 0x0000002200127c82 */ /* 0x000fe20008000000 */
[----:B------:R-:W-:Y:S01]  /*1cc0*/  UTMALDG.3D [UR32], [UR6], desc[UR30] ;  /* 0x00001e20060075b4 */ /* 0x000fe20008011000 */
[----:B------:R-:W-:Y:S01]  /*1cd0*/  UMOV UR11, UR19 ;  /* 0x00000013000b7c82 */ /* 0x000fe20008000000 */
[----:B------:R-:W-:Y:S01]  /*1ce0*/  UMOV UR12, UR36 ;  /* 0x00000024000c7c82 */ /* 0x000fe20008000000 */
[----:B------:R-:W-:Y:S01]  /*1cf0*/  UMOV UR9, UR33 ;  /* 0x0000002100097c82 */ /* 0x000fe20008000000 */
[----:B------:R-:W-:Y:S01]  /*1d00*/  UMOV UR10, UR26 ;  /* 0x0000001a000a7c82 */ /* 0x000fe20008000000 */
[----:B------:R-:W-:Y:S01]  /*1d10*/  UTMALDG.3D [UR24], [UR6], desc[UR30] ;  /* 0x00001e18060075b4 */ /* 0x000fe20008011000 */
[----:B------:R-:W-:Y:S01]  /*1d20*/  UTMALDG.3D.MULTICAST [UR16], [UR4], UR14, desc[UR30] ;  /* 0x00001e10040073b4 */ /* 0x000fe2000801180e */
[----:B------:R2:W-:Y:S02]  /*1d30*/  UTMALDG.3D.MULTICAST [UR8], [UR4], UR14, desc[UR30] ;  /* 0x00001e08040073b4 */ /* 0x0005e4000801180e */
[----:B--2---:R-:W-:Y:S01]  /*1d40*/  UMOV UR14, UR22 ;  /* 0x00000016000e7c82 */ /* 0x004fe20008000000 */
[----:B------:R-:W-:Y:S01]  /*1d50*/  UMOV UR4, UR21 ;  /* 0x0000001500047c82 */ /* 0x000fe20008000000 */
[----:B----4-:R-:W-:Y:S05]  /*1d60*/  BRA.U UP0, `(.L_x_31) ;  /* 0xfffffffd00187547 */ /* 0x010fea000b83ffff */
.L_x_25:
[----:B------:R-:W-:Y:S01]  /*1d70*/  ULEA UR4, UR21, UR13, 0x3 ;  /* 0x0000000d15047291 */ /* 0x000fe2000f8e18ff */
[----:B--2---:R-:W-:Y:S01]  /*1d80*/  SHF.L.U32 R0, R12, 0x1f, RZ ;  /* 0x0000001f0c007819 */ /* 0x004fe200000006ff */
[----:B------:R-:W-:Y:S01]  /*1d90*/  @!P1 SYNCS.ARRIVE.TRANS64.A1T0 RZ, [UR13+0x98], RZ ;  /* 0x000098ffffff99a7 */ /* 0x000fe2000810000d */
[----:B------:R-:W-:-:S06]  /*1da0*/  UISETP.GT.AND UP0, UPT, UR46, UR45, UPT ;  /* 0x0000002d2e00728c */ /* 0x000fcc000bf04270 */
[----:B-1-3--:R1:W2:Y:S03]  /*1db0*/  SYNCS.PHASECHK.TRANS64.TRYWAIT P0, [UR4+0x30], R0 ;  /* 0x00003000ff0075a7 */ /* 0x00a2a60008001104 */
[----:B------:R-:W-:Y:S05]  /*1dc0*/  BRA.U !UP0, `(.L_x_32) ;  /* 0x0000000108ec7547 */ /* 0x000fea000b800000 */
[----:B------:R-:W-:Y:S01]  /*1dd0*/  UIADD3 UR15, UPT, UPT, UR47, UR14, URZ ;  /* 0x0000000e2f0f7290 */ /* 0x000fe2000fffe0ff */
[----:B------:R-:W-:-:S11]  /*1de0*/  UMOV UR4, UR21 ;  /* 0x0000001500047c82 */ /* 0x000fd60008000000 */
.L_x_38:
[----:B------:R-:W-:Y:S01]  /*1df0*/  ULEA UR33, UR4, UR13, 0x3 ;  /* 0x0000000d04217291 */ /* 0x000fe2000f8e18ff */
[----:B--2---:R-:W-:Y:S01]  /*1e00*/  @!P3 MOV R2, 0x8000 ;  /* 0x000080000002b802 */ /* 0x004fe20000000f00 */
[----:B--2-4-:R-:W-:Y:S10]  /*1e10*/  @P0 BRA `(.L_x_33) ;  /* 0x00000000000c0947 */ /* 0x014ff40003800000 */
[----:B------:R-:W-:-:S04]  /*1e20*/  SHF.L.U32 R3, R12, 0x1f, RZ ;  /* 0x0000001f0c037819 */ /* 0x000fc800000006ff */
[----:B------:R-:W2:Y:S02]  /*1e30*/  SYNCS.PHASECHK.TRANS64.TRYWAIT P0, [UR33+0x30], R3 ;  /* 0x00003003ff0075a7 */ /* 0x000ea40008001121 */
[----:B--2---:R-:W-:Y:S05]  /*1e40*/  @!P0 BRA `(.L_x_34) ;  /* 0x0000005c00288947 */ /* 0x004fea0003800000 */
.L_x_33:
[----:B------:R2:W-:Y:S01]  /*1e50*/  @!P3 SYNCS.ARRIVE.TRANS64 RZ, [UR33], R2 ;  /* 0x00000002ffffb9a7 */ /* 0x0005e20008000021 */
[----:B------:R-:W-:-:S04]  /*1e60*/  ULOP3.LUT UR5, UR29, 0x2, URZ, 0xfc, !UPT ;  /* 0x000000021d057892 */ /* 0x000fc8000f8efcff */
[----:B------:R-:W-:-:S09]  /*1e70*/  UISETP.NE.AND UP0, UPT, UR5, 0x2, UPT ;  /* 0x000000020500788c */ /* 0x000fd2000bf05270 */
[----:B------:R-:W-:Y:S05]  /*1e80*/  BRA.U UP0, `(.L_x_35) ;  /* 0x0000000100047547 */ /* 0x000fea000b800000 */
[----:B------:R-:W-:Y:S05]  /*1e90*/  BPT.TRAP 0x1 ;  /* 0x000000040000795c */ /* 0x000fea0000300000 */
.L_x_35:
[----:B------:R-:W-:Y:S04]  /*1ea0*/  BSSY.RECONVERGENT B0, `(.L_x_36) ;  /* 0x0000003000007945 */ /* 0x000fe80003800200 */
[----:B------:R-:W-:Y:S05]  /*1eb0*/  @P2 BRA `(.L_x_37) ;  /* 0x0000000000042947 */ /* 0x000fea0003800000 */
[----:B------:R-:W-:Y:S05]  /*1ec0*/  BPT.TRAP 0x1 ;  /* 0x000000040000795c */ /* 0x000fea0000300000 */
.L_x_37:
[----:B------:R-:W-:Y:S05]  /*1ed0*/  BSYNC.RECONVERGENT B0 ;  /* 0x0000000000007941 */ /* 0x000fea0003800200 */
.L_x_36:
        /* <DEDUP_REMOVED lines=11> */
[----:B-1----:R-:W-:Y:S01]  /*1f90*/  SHF.L.U32 R0, R12, 0x1f, RZ ;  /* 0x0000001f0c007819 */ /* 0x002fe200000006ff */
[----:B------:R-:W-:Y:S02]  /*1fa0*/  UIADD3 UR6, UP1, UPT, UR38, 0x80, URZ ;  /* 0x0000008026067890 */ /* 0x000fe4000ff3e0ff */
[----:B------:R-:W-:Y:S01]  /*1fb0*/  ULEA UR8, UR8, UR13, 0x1 ;  /* 0x0000000d08087291 */ /* 0x000fe2000f8e08ff */
[----:B------:R3:W4:Y:S01]  /*1fc0*/  SYNCS.PHASECHK.TRANS64.TRYWAIT P0, [UR5+0x30], R0 ;  /* 0x00003000ff0075a7 */ /* 0x0007220008001105 */
        /* <DEDUP_REMOVED lines=16> */
[----:B------:R-:W-:Y:S01]  /*20d0*/  UTMALDG.3D [UR32], [UR6], desc[UR30] ;  /* 0x00001e20060075b4 */ /* 0x000fe20008011000 */
[----:B------:R-:W-:Y:S01]  /*20e0*/  UMOV UR18, UR34 ;  /* 0x0000002200127c82 */ /* 0x000fe20008000000 */
[----:B------:R-:W-:Y:S01]  /*20f0*/  UMOV UR11, UR19 ;  /* 0x00000013000b7c82 */ /* 0x000fe20008000000 */
[----:B------:R-:W-:Y:S01]  /*2100*/  UMOV UR12, UR36 ;  /* 0x00000024000c7c82 */ /* 0x000fe20008000000 */
[----:B------:R-:W-:Y:S01]  /*2110*/  UMOV UR9, UR33 ;  /* 0x0000002100097c82 */ /* 0x000fe20008000000 */
[----:B------:R-:W-:Y:S01]  /*2120*/  UMOV UR10, UR26 ;  /* 0x0000001a000a7c82 */ /* 0x000fe20008000000 */
[----:B------:R-:W-:Y:S01]  /*2130*/  UTMALDG.3D [UR24], [UR6], desc[UR30] ;  /* 0x00001e18060075b4 */ /* 0x000fe20008011000 */
[----:B------:R-:W-:Y:S01]  /*2140*/  UTMALDG.3D.MULTICAST [UR16], [UR4], UR37, desc[UR30] ;  /* 0x00001e10040073b4 */ /* 0x000fe20008011825 */
[----:B------:R1:W-:Y:S02]  /*2150*/  UTMALDG.3D.MULTICAST [UR8], [UR4], UR37, desc[UR30] ;  /* 0x00001e08040073b4 */ /* 0x0003e40008011825 */
[----:B-1----:R-:W-:Y:S01]  /*2160*/  UMOV UR4, UR21 ;  /* 0x0000001500047c82 */ /* 0x002fe20008000000 */
[----:B---3--:R-:W-:Y:S05]  /*2170*/  BRA.U UP0, `(.L_x_38) ;  /* 0xfffffffd001c7547 */ /* 0x008fea000b83ffff */
.L_x_32:
[C---:B------:R-:W-:Y:S01]  /*2180*/  LEA R3, R11.reuse, UR13, 0x3 ;  /* 0x0000000d0b037c11 */ /* 0x040fe2000f8e18ff */
[----:B------:R-:W-:Y:S01]  /*2190*/  NOP ;  /* 0x0000000000007918 */ /* 0x000fe20000000000 */
[----:B-1----:R-:W-:Y:S02]  /*21a0*/  SHF.L.U32 R0, R10, 0x1f, RZ ;  /* 0x0000001f0a007819 */ /* 0x002fe400000006ff */
[----:B------:R-:W-:Y:S02]  /*21b0*/  LEA R4, R11, UR13, 0x4 ;  /* 0x0000000d0b047c11 */ /* 0x000fe4000f8e20ff */
[----:B--2-4-:R-:W1:Y:S02]  /*21c0*/  SYNCS.PHASECHK.TRANS64.TRYWAIT P0, [R3+URZ+0xa0], R0 ;  /* 0x0000a000030075a7 */ /* 0x014e6400080011ff */
[----:B-1----:R-:W-:Y:S05]  /*21d0*/  @!P0 BRA `(.L_x_39) ;  /* 0x00000058005c8947 */ /* 0x002fea0003800000 */
.L_x_127:
[----:B------:R-:W2:Y:S01]  /*21e0*/  LDS.128 R4, [R4+0x130] ;  /* 0x0001300004047984 */ /* 0x000ea20000000c00 */
[----:B------:R-:W-:Y:S01]  /*21f0*/  UISETP.GE.AND UP0, UPT, UR42, 0x1, UPT ;  /* 0x000000012a00788c */ /* 0x000fe2000bf06270 */
[----:B------:R-:W-:Y:S01]  /*2200*/  @!PT LDS RZ, [RZ] ;  /* 0x00000000fffff984 */ /* 0x000fe20000000800 */
[----:B------:R-:W-:Y:S01]  /*2210*/  @!PT LDS RZ, [RZ] ;  /* 0x00000000fffff984 */ /* 0x000fe20000000800 */
[----:B------:R-:W-:Y:S01]  /*2220*/  @!PT LDS RZ, [RZ] ;  /* 0x00000000fffff984 */ /* 0x000fe20000000800 */
[----:B------:R-:W-:Y:S01]  /*2230*/  @!PT LDS RZ, [RZ] ;  /* 0x00000000fffff984 */ /* 0x000fe20000000800 */
[----:B------:R3:W-:Y:S06]  /*2240*/  MEMBAR.ALL.CTA ;  /* 0x0000000000007992 */ /* 0x0007ec0000008000 */
[----:B---3--:R-:W3:Y:S01]  /*2250*/  FENCE.VIEW.ASYNC.S ;  /* 0x00000000000073c6 */ /* 0x008ee20000000000 */
[----:B--2---:R-:W-:-:S13]  /*2260*/  LOP3.LUT P0, RZ, R6, 0x1, RZ, 0xc0, !PT ;  /* 0x0000000106ff7812 */ /* 0x004fda000780c0ff */
[----:B---3--:R-:W-:Y:S01]  /*2270*/  VOTEU.ANY UP1, P0 ;  /* 0x0000000000ff7886 */ /* 0x008fe20000020100 */
[----:B------:R-:W-:-:S13]  /*2280*/  PLOP3.LUT P0, PT, PT, PT, UP1, 0x80, 0x8 ;  /* 0x000000000008781c */ /* 0x000fda0003f0f018 */
[----:B-1----:R-:W-:Y:S02]  /*2290*/  @P0 LOP3.LUT R0, R5, 0xffff, RZ, 0xc0, !PT ;  /* 0x0000ffff05000812 */ /* 0x002fe400078ec0ff */
[----:B------:R-:W-:Y:S02]  /*22a0*/  @P0 MOV R2, R4 ;  /* 0x0000000400020202 */ /* 0x000fe40000000f00 */
[----:B------:R-:W-:Y:S01]  /*22b0*/  @P0 R2UR UR5, R0 ;  /* 0x00000000000502ca */ /* 0x000fe200000e0000 */
[----:B------:R-:W-:Y:S01]  /*22c0*/  VIADD R0, R3, 0xb0 ;  /* 0x000000b003007836 */ /* 0x000fe20000000000 */
[----:B------:R-:W-:Y:S02]  /*22d0*/  @P0 SHF.R.U32.HI R4, RZ, 0x10, R5 ;  /* 0x00000010ff040819 */ /* 0x000fe40000011605 */
[----:B------:R-:W-:Y:S02]  /*22e0*/  @P0 R2UR UR6, R2 ;  /* 0x00000000020602ca */ /* 0x000fe400000e0000 */
[----:B------:R-:W-:-:S02]  /*22f0*/  PRMT R0, RZ, 0x654, R0 ;  /* 0x00000654ff007816 */ /* 0x000fc40000000000 */
[----:B------:R-:W-:Y:S02]  /*2300*/  @P0 R2UR UR4, R4 ;  /* 0x00000000040402ca */ /* 0x000fe400000e0000 */
[----:B------:R1:W-:Y:S03]  /*2310*/  SYNCS.ARRIVE.TRANS64.RED.A1T0 RZ, [R0+URZ], RZ ;  /* 0x000000ff00ff79a7 */ /* 0x0003e600081004ff */
[----:B------:R-:W-:-:S04]  /*2320*/  @UP1 UMOV UR40, UR5 ;  /* 0x0000000500281c82 */ /* 0x000fc80008000000 */
[----:B------:R-:W-:-:S04]  /*2330*/  @UP1 UMOV UR41, UR6 ;  /* 0x0000000600291c82 */ /* 0x000fc80008000000 */
[----:B------:R-:W-:Y:S01]  /*2340*/  @UP1 UMOV UR36, UR4 ;  /* 0x0000000400241c82 */ /* 0x000fe20008000000 */
[----:B------:R-:W-:Y:S05]  /*2350*/  BRA.U !UP0, `(.L_x_40) ;  /* 0x0000000108d47547 */ /* 0x000fea000b800000 */
[----:B------:R-:W2:Y:S01]  /*2360*/  LDCU.128 UR16, c[0x0][0xb10] ;  /* 0x00016200ff1077ac */ /* 0x000ea20008000c00 */
[----:B------:R-:W3:Y:S01]  /*2370*/  LDCU UR12, c[0x0][0xb20] ;  /* 0x00016400ff0c77ac */ /* 0x000ee20008000800 */
[----:B------:R-:W4:Y:S01]  /*2380*/  LDCU UR20, c[0x0][0xb0c] ;  /* 0x00016180ff1477ac */ /* 0x000f220008000800 */
[----:B------:R-:W1:Y:S01]  /*2390*/  LDCU.64 UR8, c[0x0][0xb28] ;  /* 0x00016500ff0877ac */ /* 0x000e620008000a00 */
[----:B------:R-:W-:Y:S02]  /*23a0*/  UISETP.NE.AND UP3, UPT, UR42, 0x1, UPT ;  /* 0x000000012a00788c */ /* 0x000fe4000bf65270 */
[----:B--2---:R-:W-:Y:S02]  /*23b0*/  UIMAD.WIDE.U32 UR6, UR43, UR19, URZ ;  /* 0x000000132b0672a5 */ /* 0x004fe4000f8e00ff */
[----:B------:R-:W-:Y:S02]  /*23c0*/  UIMAD.WIDE.U32 UR4, UR44, UR16, URZ ;  /* 0x000000102c0472a5 */ /* 0x000fe4000f8e00ff */
[----:B------:R-:W-:-:S02]  /*23d0*/  UISETP.NE.AND UP0, UPT, UR18, 0x1, UPT ;  /* 0x000000011200788c */ /* 0x000fc4000bf05270 */
[----:B------:R-:W-:Y:S01]  /*23e0*/  UIMAD.WIDE.U32 UR24, UR40, UR19, URZ ;  /* 0x00000013281872a5 */ /* 0x000fe2000f8e00ff */
[----:B------:R-:W-:Y:S02]  /*23f0*/  UMOV UR6, UR7 ;  /* 0x0000000700067c82 */ /* 0x000fe40008000000 */
[----:B------:R-:W-:Y:S01]  /*2400*/  UMOV UR4, UR5 ;  /* 0x0000000500047c82 */ /* 0x000fe20008000000 */
[----:B---3--:R-:W-:Y:S02]  /*2410*/  USHF.R.U32.HI UR6, URZ, UR12, UR6 ;  /* 0x0000000cff067299 */ /* 0x008fe40008011606 */
[----:B----4-:R-:W-:Y:S02]  /*2420*/  UISETP.NE.AND UP2, UPT, UR20, 0x1, UPT ;  /* 0x000000011400788c */ /* 0x010fe4000bf45270 */
[----:B------:R-:W-:Y:S02]  /*2430*/  USHF.R.U32.HI UR4, URZ, UR17, UR4 ;  /* 0x00000011ff047299 */ /* 0x000fe40008011604 */
[----:B------:R-:W-:-:S02]  /*2440*/  USEL UR5, UR43, UR6, !UP0 ;  /* 0x000000062b057287 */ /* 0x000fc4000c000000 */
[----:B------:R-:W-:Y:S02]  /*2450*/  USEL UR6, UR44, UR4, !UP2 ;  /* 0x000000042c067287 */ /* 0x000fe4000d000000 */
[----:B-1----:R-:W-:Y:S01]  /*2460*/  UIMAD.WIDE.U32 UR10, UR5, UR8, URZ ;  /* 0x00000008050a72a5 */ /* 0x002fe2000f8e00ff */
[----:B------:R-:W-:Y:S01]  /*2470*/  UMOV UR4, UR25 ;  /* 0x0000001900047c82 */ /* 0x000fe20008000000 */
[----:B------:R-:W-:Y:S02]  /*2480*/  UIMAD.WIDE.U32 UR14, UR41, UR16, URZ ;  /* 0x00000010290e72a5 */ /* 0x000fe4000f8e00ff */
[----:B------:R-:W-:-:S03]  /*2490*/  UIMAD.WIDE.U32 UR24, UR6, UR8, URZ ;  /* 0x00000008061872a5 */ /* 0x000fc6000f8e00ff */
[----:B------:R-:W-:Y:S01]  /*24a0*/  UMOV UR10, UR11 ;  /* 0x0000000b000a7c82 */ /* 0x000fe20008000000 */
[----:B------:R-:W-:Y:S02]  /*24b0*/  USHF.R.U32.HI UR4, URZ, UR12, UR4 ;  /* 0x0000000cff047299 */ /* 0x000fe40008011604 */
[----:B------:R-:W-:Y:S01]  /*24c0*/  @UP3 USHF.R.U32.HI UR5, URZ, UR9, UR10 ;  /* 0x00000009ff053299 */ /* 0x000fe2000801160a */
[----:B------:R-:W-:Y:S01]  /*24d0*/  UMOV UR14, UR15 ;  /* 0x0000000f000e7c82 */ /* 0x000fe20008000000 */
[----:B------:R-:W-:Y:S01]  /*24e0*/  UMOV UR24, UR25 ;  /* 0x0000001900187c82 */ /* 0x000fe20008000000 */
[----:B------:R-:W-:Y:S02]  /*24f0*/  USHF.R.U32.HI UR17, URZ, UR17, UR14 ;  /* 0x00000011ff117299 */ /* 0x000fe4000801160e */
[----:B------:R-:W-:Y:S02]  /*2500*/  USEL UR4, UR40, UR4, !UP0 ;  /* 0x0000000428047287 */ /* 0x000fe4000c000000 */
[----:B------:R-:W-:-:S02]  /*2510*/  @UP3 USHF.R.U32.HI UR6, URZ, UR9, UR24 ;  /* 0x00000009ff063299 */ /* 0x000fc40008011618 */
[----:B------:R-:W-:Y:S02]  /*2520*/  UIMAD UR7, UR42, UR5, URZ ;  /* 0x000000052a0772a4 */ /* 0x000fe4000f8e02ff */
[----:B------:R-:W-:Y:S02]  /*2530*/  USEL UR5, UR41, UR17, !UP2 ;  /* 0x0000001129057287 */ /* 0x000fe4000d000000 */
[----:B------:R-:W-:Y:S02]  /*2540*/  UIMAD UR10, UR42, UR6, URZ ;  /* 0x000000062a0a72a4 */ /* 0x000fe4000f8e02ff */
[----:B------:R-:W-:Y:S02]  /*2550*/  UISETP.GE.AND UP0, UPT, UR4, UR7, UPT ;  /* 0x000000070400728c */ /* 0x000fe4000bf06270 */
[----:B------:R-:W-:Y:S02]  /*2560*/  UIMAD.WIDE.U32 UR14, UR4, UR8, URZ ;  /* 0x00000008040e72a5 */ /* 0x000fe4000f8e00ff */
[----:B------:R-:W-:-:S02]  /*2570*/  UISETP.GE.OR UP0, UPT, UR5, UR10, UP0 ;  /* 0x0000000a0500728c */ /* 0x000fc40008706670 */
[----:B------:R-:W-:Y:S02]  /*2580*/  UIMAD.WIDE.U32 UR10, UR5, UR8, URZ ;  /* 0x00000008050a72a5 */ /* 0x000fe4000f8e00ff */
[----:B------:R-:W-:Y:S01]  /*2590*/  UIADD3 UR12, UPT, UPT, -UR4, URZ, URZ ;  /* 0x000000ff040c7290 */ /* 0x000fe2000fffe1ff */
[----:B------:R-:W-:Y:S01]  /*25a0*/  UMOV UR8, UR15 ;  /* 0x0000000f00087c82 */ /* 0x000fe20008000000 */
[----:B------:R-:W-:Y:S02]  /*25b0*/  UIADD3 UR10, UPT, UPT, -UR5, URZ, URZ ;  /* 0x000000ff050a7290 */ /* 0x000fe4000fffe1ff */
[----:B------:R-:W-:-:S03]  /*25c0*/  USHF.R.U32.HI UR8, URZ, UR9, UR8 ;  /* 0x00000009ff087299 */ /* 0x000fc60008011608 */
[----:B------:R-:W-:Y:S01]  /*25d0*/  @!UP0 UMOV UR7, UR11 ;  /* 0x0000000b00078c82 */ /* 0x000fe20008000000 */
[----:B------:R-:W-:Y:S02]  /*25e0*/  UIMAD UR12, UR18, UR12, UR40 ;  /* 0x0000000c120c72a4 */ /* 0x000fe4000f8e0228 */
[----:B------:R-:W-:Y:S02]  /*25f0*/  USEL UR8, UR4, UR8, !UP3 ;  /* 0x0000000804087287 */ /* 0x000fe4000d800000 */
[----:B------:R-:W-:Y:S02]  /*2600*/  @!UP0 USHF.R.U32.HI UR7, URZ, UR9, UR7 ;  /* 0x00000009ff078299 */ /* 0x000fe40008011607 */
[----:B------:R-:W-:Y:S02]  /*2610*/  UIADD3 UR9, UPT, UPT, -UR8, URZ, URZ ;  /* 0x000000ff08097290 */ /* 0x000fe4000fffe1ff */
[----:B------:R-:W-:Y:S02]  /*2620*/  @!UP0 USEL UR7, UR5, UR7, !UP3 ;  /* 0x0000000705078287 */ /* 0x000fe4000d800000 */
[----:B------:R-:W-:-:S02]  /*2630*/  UIMAD UR9, UR42, UR9, UR4 ;  /* 0x000000092a0972a4 */ /* 0x000fc4000f8e0204 */
[----:B------:R-:W-:Y:S02]  /*2640*/  @!UP0 UIADD3 UR8, UPT, UPT, UR8, -UR7, URZ ;  /* 0x8000000708088290 */ /* 0x000fe4000fffe0ff */
[----:B------:R-:W-:Y:S02]  /*2650*/  @!UP0 UIMAD UR7, UR9, UR6, UR7 ;  /* 0x00000006090782a4 */ /* 0x000fe4000f8e0207 */
[----:B------:R-:W-:Y:S02]  /*2660*/  @!UP0 UIMAD UR4, UR42, UR8, UR5 ;  /* 0x000000082a0482a4 */ /* 0x000fe4000f8e0205 */
[----:B------:R-:W-:Y:S02]  /*2670*/  UIMAD UR6, UR20, UR10, UR41 ;  /* 0x0000000a140672a4 */ /* 0x000fe4000f8e0229 */
[----:B------:R-:W-:Y:S01]  /*2680*/  UIMAD UR40, UR4, UR18, UR12 ;  /* 0x00000012042872a4 */ /* 0x000fe2000f8e020c */
[----:B------:R-:W-:Y:S02]  /*2690*/  @!UP0 UMOV UR5, UR7 ;  /* 0x0000000700058c82 */ /* 0x000fe40008000000 */
[----:B------:R-:W-:-:S12]  /*26a0*/  UIMAD UR41, UR5, UR20, UR6 ;  /* 0x00000014052972a4 */ /* 0x000fd8000f8e0206 */
.L_x_40:
[----:B------:R-:W2:Y:S02]  /*26b0*/  LDCU UR4, c[0x0][0xb30] ;  /* 0x00016600ff0477ac */ /* 0x000ea40008000800 */
[----:B--2---:R-:W-:-:S09]  /*26c0*/  UISETP.NE.AND UP0, UPT, UR4, 0x1, UPT ;  /* 0x000000010400788c */ /* 0x004fd2000bf05270 */
[----:B------:R-:W-:Y:S05]  /*26d0*/  BRA.U UP0, `(.L_x_41) ;  /* 0x0000000100447547 */ /* 0x000fea000b800000 */
[----:B------:R-:W2:Y:S01]  /*26e0*/  LDCU.128 UR8, c[0x0][0xb10] ;  /* 0x00016200ff0877ac */ /* 0x000ea20008000c00 */
[----:B------:R-:W3:Y:S01]  /*26f0*/  LDCU UR12, c[0x0][0xb0c] ;  /* 0x00016180ff0c77ac */ /* 0x000ee20008000800 */
[----:B------:R-:W4:Y:S01]  /*2700*/  LDCU UR14, c[0x0][0xb20] ;  /* 0x00016400ff0e77ac */ /* 0x000f220008000800 */
[----:B--2---:R-:W-:Y:S02]  /*2710*/  UIMAD.WIDE.U32 UR6, UR41, UR8, URZ ;  /* 0x00000008290672a5 */ /* 0x004fe4000f8e00ff */
[----:B------:R-:W-:Y:S02]  /*2720*/  UIMAD.WIDE.U32 UR4, UR40, UR11, URZ ;  /* 0x0000000b280472a5 */ /* 0x000fe4000f8e00ff */
[----:B---3--:R-:W-:Y:S02]  /*2730*/  UISETP.NE.AND UP2, UPT, UR12, 0x1, UPT ;  /* 0x000000010c00788c */ /* 0x008fe4000bf45270 */
[----:B------:R-:W-:Y:S01]  /*2740*/  UISETP.NE.AND UP0, UPT, UR10, 0x1, UPT ;  /* 0x000000010a00788c */ /* 0x000fe2000bf05270 */
[----:B------:R-:W-:-:S02]  /*2750*/  UMOV UR6, UR7 ;  /* 0x0000000700067c82 */ /* 0x000fc40008000000 */
[----:B------:R-:W-:Y:S01]  /*2760*/  UMOV UR4, UR5 ;  /* 0x0000000500047c82 */ /* 0x000fe20008000000 */
[----:B------:R-:W-:Y:S02]  /*2770*/  USHF.R.U32.HI UR9, URZ, UR9, UR6 ;  /* 0x00000009ff097299 */ /* 0x000fe40008011606 */
[----:B----4-:R-:W-:Y:S02]  /*2780*/  USHF.R.U32.HI UR4, URZ, UR14, UR4 ;  /* 0x0000000eff047299 */ /* 0x010fe40008011604 */
[----:B------:R-:W-:Y:S02]  /*2790*/  USEL UR5, UR41, UR9, !UP2 ;  /* 0x0000000929057287 */ /* 0x000fe4000d000000 */
[----:B------:R-:W-:-:S04]  /*27a0*/  USEL UR4, UR40, UR4, !UP0 ;  /* 0x0000000428047287 */ /* 0x000fc8000c000000 */
[----:B------:R-:W-:Y:S02]  /*27b0*/  UIADD3 UR6, UPT, UPT, UR5, -UR4, URZ ;  /* 0x8000000405067290 */ /* 0x000fe4000fffe0ff */
[----:B------:R-:W-:Y:S02]  /*27c0*/  UIADD3 UR4, UPT, UPT, -UR5, UR4, URZ ;  /* 0x0000000405047290 */ /* 0x000fe4000fffe1ff */
[----:B------:R-:W-:Y:S02]  /*27d0*/  UIMAD UR40, UR6, UR10, UR40 ;  /* 0x0000000a062872a4 */ /* 0x000fe4000f8e0228 */
[----:B------:R-:W-:-:S12]  /*27e0*/  UIMAD UR41, UR4, UR12, UR41 ;  /* 0x0000000c042972a4 */ /* 0x000fd8000f8e0229 */
.L_x_41:
[----:B------:R-:W-:Y:S01]  /*27f0*/  VIADD R11, R11, 0x1 ;  /* 0x000000010b0b7836 */ /* 0x000fe20000000000 */
[----:B------:R-:W-:Y:S02]  /*2800*/  R2UR UR5, R48 ;  /* 0x00000000300572ca */ /* 0x000fe400000e0000 */
[----:B------:R-:W-:Y:S02]  /*2810*/  R2UR UR4, R47 ;  /* 0x000000002f0472ca */ /* 0x000fe400000e0000 */
[C---:B------:R-:W-:Y:S02]  /*2820*/  ISETP.NE.AND P0, PT, R11.reuse, 0x2, PT ;  /* 0x000000020b00780c */ /* 0x040fe40003f05270 */
[----:B------:R-:W-:Y:S02]  /*2830*/  PLOP3.LUT P1, PT, PT, PT, PT, 0x80, 0x8 ;  /* 0x000000000008781c */ /* 0x000fe40003f2f070 */
[----:B-1----:R-:W-:Y:S02]  /*2840*/  SEL R0, RZ, 0x1, P0 ;  /* 0x00000001ff007807 */ /* 0x002fe40000000000 */
[----:B------:R-:W-:-:S02]  /*2850*/  SEL R11, R11, RZ, P0 ;  /* 0x000000ff0b0b7207 */ /* 0x000fc40000000000 */
[----:B------:R-:W-:Y:S01]  /*2860*/  LOP3.LUT R10, R10, R0, RZ, 0x3c, !PT ;  /* 0x000000000a0a7212 */ /* 0x000fe200078e3cff */
[----:B------:R-:W-:Y:S02]  /*2870*/  UIADD3 UR26, UPT, UPT, UR41, UR5, URZ ;  /* 0x00000005291a7290 */ /* 0x000fe4000fffe0ff */
[----:B------:R-:W-:Y:S01]  /*2880*/  UIADD3 UR27, UPT, UPT, UR40, UR4, URZ ;  /* 0x00000004281b7290 */ /* 0x000fe2000fffe0ff */
[----:B------:R-:W-:Y:S11]  /*2890*/  BRA.U UP1, `(.L_x_42) ;  /* 0xffffffed01dc7547 */ /* 0x000ff6000b83ffff */
[----:B------:R-:W-:Y:S01]  /*28a0*/  UIADD3 UR13, UPT, UPT, UR13, 0x30, URZ ;  /* 0x000000300d0d7890 */ /* 0x000fe2000fffe0ff */
[----:B------:R-:W-:-:S03]  /*28b0*/  SHF.L.U32 R2, R12, 0x1f, RZ ;  /* 0x0000001f0c027819 */ /* 0x000fc600000006ff */
[----:B------:R-:W-:-:S09]  /*28c0*/  ULEA UR4, UR21, UR13, 0x3 ;  /* 0x0000000d15047291 */ /* 0x000fd2000f8e18ff */
[----:B------:R-:W1:Y:S02]  /*28d0*/  SYNCS.PHASECHK.TRANS64.TRYWAIT P0, [UR4], R2 ;  /* 0x00000002ff0075a7 */ /* 0x000e640008001104 */
[----:B-1----:R-:W-:Y:S05]  /*28e0*/  @!P0 BRA `(.L_x_43) ;  /* 0x0000005000ac8947 */ /* 0x002fea0003800000 */
.L_x_129:
[----:B------:R-:W-:-:S04]  /*28f0*/  UIADD3 UR4, UPT, UPT, UR21, 0x1, URZ ;  /* 0x0000000115047890 */ /* 0x000fc8000fffe0ff */
[----:B------:R-:W-:-:S04]  /*2900*/  UISETP.NE.AND UP0, UPT, UR4, 0x6, UPT ;  /* 0x000000060400788c */ /* 0x000fc8000bf05270 */
[----:B------:R-:W-:Y:S02]  /*2910*/  USEL UR6, URZ, 0x1, UP0 ;  /* 0x00000001ff067887 */ /* 0x000fe40008000000 */
[----:B------:R-:W-:-:S04]  /*2920*/  USEL UR4, UR4, URZ, UP0 ;  /* 0x000000ff04047287 */ /* 0x000fc80008000000 */
[----:B------:R-:W-:Y:S01]  /*2930*/  ULEA UR5, UR4, UR13, 0x3 ;  /* 0x0000000d04057291 */ /* 0x000fe2000f8e18ff */
[----:B-1----:R-:W-:-:S04]  /*2940*/  LOP3.LUT R2, R12, UR6, RZ, 0x3c, !PT ;  /* 0x000000060c027c12 */ /* 0x002fc8000f8e3cff */
[----:B------:R-:W-:-:S04]  /*2950*/  SHF.L.U32 R3, R2, 0x1f, RZ ;  /* 0x0000001f02037819 */ /* 0x000fc800000006ff */
[----:B------:R-:W1:Y:S02]  /*2960*/  SYNCS.PHASECHK.TRANS64.TRYWAIT P0, [UR5], R3 ;  /* 0x00000003ff0075a7 */ /* 0x000e640008001105 */
[----:B-1----:R-:W-:Y:S05]  /*2970*/  @!P0 BRA `(.L_x_44) ;  /* 0x0000005000a08947 */ /* 0x002fea0003800000 */
.L_x_131:
[----:B------:R-:W-:-:S04]  /*2980*/  UIADD3 UR4, UPT, UPT, UR4, 0x1, URZ ;  /* 0x0000000104047890 */ /* 0x000fc8000fffe0ff */
[----:B------:R-:W-:-:S04]  /*2990*/  UISETP.NE.AND UP0, UPT, UR4, 0x6, UPT ;  /* 0x000000060400788c */ /* 0x000fc8000bf05270 */
[----:B------:R-:W-:Y:S02]  /*29a0*/  USEL UR6, URZ, 0x1, UP0 ;  /* 0x00000001ff067887 */ /* 0x000fe40008000000 */
[----:B------:R-:W-:-:S04]  /*29b0*/  USEL UR4, UR4, URZ, UP0 ;  /* 0x000000ff04047287 */ /* 0x000fc80008000000 */
[----:B------:R-:W-:Y:S01]  /*29c0*/  ULEA UR5, UR4, UR13, 0x3 ;  /* 0x0000000d04057291 */ /* 0x000fe2000f8e18ff */
[----:B------:R-:W-:-:S04]  /*29d0*/  LOP3.LUT R2, R2, UR6, RZ, 0x3c, !PT ;  /* 0x0000000602027c12 */ /* 0x000fc8000f8e3cff */
[----:B-1----:R-:W-:-:S04]  /*29e0*/  SHF.L.U32 R3, R2, 0x1f, RZ ;  /* 0x0000001f02037819 */ /* 0x002fc800000006ff */
[----:B------:R-:W1:Y:S02]  /*29f0*/  SYNCS.PHASECHK.TRANS64.TRYWAIT P0, [UR5], R3 ;  /* 0x00000003ff0075a7 */ /* 0x000e640008001105 */
[----:B-1----:R-:W-:Y:S05]  /*2a00*/  @!P0 BRA `(.L_x_45) ;  /* 0x0000005000948947 */ /* 0x002fea0003800000 */
.L_x_133:
        /* <DEDUP_REMOVED lines=9> */
.L_x_135:
        /* <DEDUP_REMOVED lines=9> */
.L_x_137:
[----:B------:R-:W-:-:S04]  /*2b30*/  UIADD3 UR4, UPT, UPT, UR4, 0x1, URZ ;  /* 0x0000000104047890 */ /* 0x000fc8000fffe0ff */
[----:B------:R-:W-:-:S04]  /*2b40*/  UISETP.NE.AND UP0, UPT, UR4, 0x6, UPT ;  /* 0x000000060400788c */ /* 0x000fc8000bf05270 */
[----:B------:R-:W-:Y:S02]  /*2b50*/  USEL UR5, URZ, 0x1, UP0 ;  /* 0x00000001ff057887 */ /* 0x000fe40008000000 */
[----:B------:R-:W-:-:S04]  /*2b60*/  USEL UR4, UR4, URZ, UP0 ;  /* 0x000000ff04047287 */ /* 0x000fc80008000000 */
[----:B------:R-:W-:Y:S01]  /*2b70*/  ULEA UR4, UR4, UR13, 0x3 ;  /* 0x0000000d04047291 */ /* 0x000fe2000f8e18ff */
[----:B------:R-:W-:-:S04]  /*2b80*/  LOP3.LUT R2, R2, UR5, RZ, 0x3c, !PT ;  /* 0x0000000502027c12 */ /* 0x000fc8000f8e3cff */
[----:B------:R-:W-:Y:S01]  /*2b90*/  SHF.L.U32 R2, R2, 0x1f, RZ ;  /* 0x0000001f02027819 */ /* 0x000fe200000006ff */
[----:B-1----:R-:W-:-:S07]  /*2ba0*/  IMAD.U32 R0, RZ, RZ, UR4 ;  /* 0x00000004ff007e24 */ /* 0x002fce000f8e00ff */
.L_x_48:
[----:B-1----:R1:W2:Y:S02]  /*2bb0*/  SYNCS.PHASECHK.TRANS64.TRYWAIT P0, [R0+URZ], R2 ;  /* 0x00000002000075a7 */ /* 0x0022a400080011ff */
[----:B--2---:R-:W-:Y:S05]  /*2bc0*/  @!P0 NANOSLEEP.SYNCS 0x989680 ;  /* 0x009896800000895d */ /* 0x004fea0003900000 */
[----:B------:R-:W2:Y:S02]  /*2bd0*/  @!P0 SYNCS.PHASECHK.TRANS64 P0, [R0+URZ], R2 ;  /* 0x00000002000085a7 */ /* 0x000ea400080010ff */
[----:B--2---:R-:W-:Y:S05]  /*2be0*/  @P0 EXIT ;  /* 0x000000000000094d */ /* 0x004fea0003800000 */
[----:B------:R-:W-:Y:S05]  /*2bf0*/  BRA `(.L_x_48) ;  /* 0xfffffffc00ec7947 */ /* 0x000fea000383ffff */
.L_x_22:
[----:B------:R-:W-:-:S04]  /*2c00*/  UISETP.NE.AND UP0, UPT, UR54, URZ, UPT ;  /* 0x000000ff3600728c */ /* 0x000fc8000bf05270 */
[----:B------:R-:W-:-:S09]  /*2c10*/  UISETP.NE.OR UP0, UPT, UR18, 0x1, UP0 ;  /* 0x000000011200788c */ /* 0x000fd20008705670 */
[----:B------:R-:W-:Y:S05]  /*2c20*/  BRA.U UP0, `(.L_x_49) ;  /* 0x0000000500487547 */ /* 0x000fea000b800000 */
[----:B------:R-:W-:Y:S01]  /*2c30*/  ISETP.GE.U32.AND P2, PT, R0, 0x2, PT ;  /* 0x000000020000780c */ /* 0x000fe20003f46070 */
[----:B------:R-:W-:Y:S01]  /*2c40*/  IMAD.MOV.U32 R12, RZ, RZ, 0x1 ;  /* 0x00000001ff0c7424 */ /* 0x000fe200078e00ff */
[----:B------:R-:W-:Y:S02]  /*2c50*/  CS2R R10, SRZ ;  /* 0x00000000000a7805 */ /* 0x000fe4000001ff00 */
[----:B------:R-:W-:Y:S01]  /*2c60*/  CS2R R8, SRZ ;  /* 0x0000000000087805 */ /* 0x000fe2000001ff00 */
[----:B------:R-:W-:Y:S01]  /*2c70*/  UMOV UR6, 0x400 ;  /* 0x0000040000067882 */ /* 0x000fe20000000000 */
[----:B------:R-:W-:Y:S01]  /*2c80*/  UMOV UR5, URZ ;  /* 0x000000ff00057c82 */ /* 0x000fe20008000000 */
[----:B------:R-:W-:-:S12]  /*2c90*/  ULEA UR6, UR54, UR6, 0x18 ;  /* 0x0000000636067291 */ /* 0x000fd8000f8ec0ff */
.L_x_53:
[----:B------:R-:W-:Y:S02]  /*2ca0*/  LEA R2, R8, UR6, 0x3 ;  /* 0x0000000608027c11 */ /* 0x000fe4000f8e18ff */
[----:B------:R-:W-:-:S03]  /*2cb0*/  SHF.L.U32 R4, R9, 0x1f, RZ ;  /* 0x0000001f09047819 */ /* 0x000fc600000006ff */
[----:B------:R-:W-:Y:S01]  /*2cc0*/  VIADD R5, R2, 0x110 ;  /* 0x0000011002057836 */ /* 0x000fe20000000000 */
[----:B------:R-:W2:Y:S02]  /*2cd0*/  SYNCS.PHASECHK.TRANS64.TRYWAIT P0, [R2+URZ+0x100], R4 ;  /* 0x00010004020075a7 */ /* 0x000ea400080011ff */
[----:B--2---:R-:W-:Y:S05]  /*2ce0*/  @!P0 BRA `(.L_x_50) ;  /* 0x0000005000248947 */ /* 0x004fea0003800000 */
.L_x_138:
[----:B------:R-:W-:Y:S01]  /*2cf0*/  ULEA UR4, UR5, UR6, 0x3 ;  /* 0x0000000605047291 */ /* 0x000fe2000f8e18ff */
[----:B--2---:R-:W-:Y:S01]  /*2d00*/  PRMT R2, RZ, 0x654, R5 ;  /* 0x00000654ff027816 */ /* 0x004fe20000000005 */
[----:B------:R-:W-:Y:S01]  /*2d10*/  @!P2 IMAD.MOV.U32 R4, RZ, RZ, 0x10 ;  /* 0x00000010ff04a424 */ /* 0x000fe200078e00ff */
[----:B------:R-:W-:Y:S01]  /*2d20*/  SHF.L.U32 R5, R12, 0x1f, RZ ;  /* 0x0000001f0c057819 */ /* 0x000fe200000006ff */
[----:B------:R-:W-:Y:S01]  /*2d30*/  UIADD3 UR7, UPT, UPT, UR4, 0xa0, URZ ;  /* 0x000000a004077890 */ /* 0x000fe2000fffe0ff */
[----:B------:R2:W-:Y:S05]  /*2d40*/  SYNCS.ARRIVE.TRANS64.RED.A1T0 RZ, [R2+URZ], RZ ;  /* 0x000000ff02ff79a7 */ /* 0x0005ea00081004ff */
[----:B------:R-:W-:Y:S01]  /*2d50*/  IMAD.U32 R6, RZ, RZ, UR7 ;  /* 0x00000007ff067e24 */ /* 0x000fe2000f8e00ff */
[----:B------:R-:W3:Y:S04]  /*2d60*/  SYNCS.PHASECHK.TRANS64.TRYWAIT P0, [UR4+0xb0], R5 ;  /* 0x0000b005ff0075a7 */ /* 0x000ee80008001104 */
[----:B------:R-:W-:Y:S01]  /*2d70*/  PRMT R6, R0, 0x654, R6 ;  /* 0x0000065400067816 */ /* 0x000fe20000000006 */
[----:B--23--:R-:W-:Y:S06]  /*2d80*/  @!P0 BRA `(.L_x_51) ;  /* 0x0000005000108947 */ /* 0x00cfec0003800000 */
.L_x_140:
[----:B------:R-:W-:Y:S01]  /*2d90*/  ULEA UR8, UR5, UR6, 0x4 ;  /* 0x0000000605087291 */ /* 0x000fe2000f8e20ff */
[----:B------:R-:W-:Y:S01]  /*2da0*/  SEL R3, R6, R3, !P2 ;  /* 0x0000000306037207 */ /* 0x000fe20005000000 */
[----:B------:R-:W-:Y:S01]  /*2db0*/  UIADD3 UR9, UPT, UPT, UR4, 0xa0, URZ ;  /* 0x000000a004097890 */ /* 0x000fe2000fffe0ff */
[----:B--2---:R-:W-:Y:S01]  /*2dc0*/  LEA R2, R11, UR6, 0x3 ;  /* 0x000000060b027c11 */ /* 0x004fe2000f8e18ff */
[----:B------:R-:W-:Y:S01]  /*2dd0*/  UIADD3 UR8, UPT, UPT, UR8, 0x130, URZ ;  /* 0x0000013008087890 */ /* 0x000fe2000fffe0ff */
[----:B------:R2:W-:Y:S01]  /*2de0*/  @!P2 SYNCS.ARRIVE.TRANS64.RED RZ, [R3+URZ], R4 ;  /* 0x0000000403ffa9a7 */ /* 0x0005e200080004ff */
[----:B------:R-:W-:Y:S01]  /*2df0*/  UIADD3 UR4, UPT, UPT, UR5, 0x1, URZ ;  /* 0x0000000105047890 */ /* 0x000fe2000fffe0ff */
[----:B------:R-:W-:-:S03]  /*2e00*/  VIADD R8, R8, 0x1 ;  /* 0x0000000108087836 */ /* 0x000fc60000000000 */
[----:B------:R-:W-:Y:S02]  /*2e10*/  UISETP.NE.AND UP0, UPT, UR4, 0x2, UPT ;  /* 0x000000020400788c */ /* 0x000fe4000bf05270 */
[----:B------:R-:W-:Y:S01]  /*2e20*/  ISETP.NE.AND P0, PT, R8, 0x2, PT ;  /* 0x000000020800780c */ /* 0x000fe20003f05270 */
[----:B------:R-:W-:Y:S06]  /*2e30*/  UGETNEXTWORKID.BROADCAST [UR8], [UR9] ;  /* 0x00000000080073ca */ /* 0x000fec0008000100 */
[----:B------:R-:W-:Y:S02]  /*2e40*/  USEL UR7, URZ, 0x1, UP0 ;  /* 0x00000001ff077887 */ /* 0x000fe40008000000 */
[----:B------:R-:W-:-:S04]  /*2e50*/  USEL UR5, UR4, URZ, UP0 ;  /* 0x000000ff04057287 */ /* 0x000fc80008000000 */
[----:B------:R-:W-:Y:S02]  /*2e60*/  LOP3.LUT R12, R12, UR7, RZ, 0x3c, !PT ;  /* 0x000000070c0c7c12 */ /* 0x000fe4000f8e3cff */
[----:B--2---:R-:W-:-:S04]  /*2e70*/  SHF.L.U32 R4, R10, 0x1f, RZ ;  /* 0x0000001f0a047819 */ /* 0x004fc800000006ff */
[----:B------:R-:W2:Y:S02]  /*2e80*/  SYNCS.PHASECHK.TRANS64.TRYWAIT P1, [R2+URZ+0xa0], R4 ;  /* 0x0000a004020075a7 */ /* 0x000ea400080211ff */
[----:B--2---:R-:W-:Y:S05]  /*2e90*/  @!P1 BRA `(.L_x_52) ;  /* 0x0000004c00e49947 */ /* 0x004fea0003800000 */
.L_x_141:
[C---:B--2---:R-:W-:Y:S01]  /*2ea0*/  LEA R4, R11.reuse, UR6, 0x4 ;  /* 0x000000060b047c11 */ /* 0x044fe2000f8e20ff */
[----:B------:R-:W-:Y:S01]  /*2eb0*/  VIADD R2, R2, 0xb0 ;  /* 0x000000b002027836 */ /* 0x000fe20000000000 */
[----:B------:R-:W-:Y:S01]  /*2ec0*/  SEL R8, R8, RZ, P0 ;  /* 0x000000ff08087207 */ /* 0x000fe20000000000 */
[----:B------:R-:W-:-:S03]  /*2ed0*/  VIADD R11, R11, 0x1 ;  /* 0x000000010b0b7836 */ /* 0x000fc60000000000 */
[----:B------:R-:W2:Y:S01]  /*2ee0*/  LDS.128 R4, [R4+0x130] ;  /* 0x0001300004047984 */ /* 0x000ea20000000c00 */
[----:B------:R-:W-:Y:S02]  /*2ef0*/  PRMT R2, RZ, 0x654, R2 ;  /* 0x00000654ff027816 */ /* 0x000fe40000000002 */
[C---:B------:R-:W-:Y:S01]  /*2f00*/  ISETP.NE.AND P1, PT, R11.reuse, 0x2, PT ;  /* 0x000000020b00780c */ /* 0x040fe20003f25270 */
[----:B------:R-:W-:Y:S01]  /*2f10*/  @!PT LDS RZ, [RZ] ;  /* 0x00000000fffff984 */ /* 0x000fe20000000800 */
[----:B------:R-:W-:Y:S01]  /*2f20*/  @!PT LDS RZ, [RZ] ;  /* 0x00000000fffff984 */ /* 0x000fe20000000800 */
[----:B------:R-:W-:Y:S01]  /*2f30*/  @!PT LDS RZ, [RZ] ;  /* 0x00000000fffff984 */ /* 0x000fe20000000800 */
[----:B------:R-:W-:Y:S01]  /*2f40*/  @!PT LDS RZ, [RZ] ;  /* 0x00000000fffff984 */ /* 0x000fe20000000800 */
[----:B------:R3:W-:Y:S06]  /*2f50*/  MEMBAR.ALL.CTA ;  /* 0x0000000000007992 */ /* 0x0007ec0000008000 */
[----:B---3--:R-:W3:Y:S01]  /*2f60*/  FENCE.VIEW.ASYNC.S ;  /* 0x00000000000073c6 */ /* 0x008ee20000000000 */
[----:B------:R-:W-:Y:S01]  /*2f70*/  SEL R11, R11, RZ, P1 ;  /* 0x000000ff0b0b7207 */ /* 0x000fe20000800000 */
[----:B---3--:R3:W-:Y:S01]  /*2f80*/  SYNCS.ARRIVE.TRANS64.RED.A1T0 RZ, [R2+URZ], RZ ;  /* 0x000000ff02ff79a7 */ /* 0x0087e200081004ff */
[----:B--2---:R-:W-:-:S02]  /*2f90*/  LOP3.LUT P3, RZ, R6, 0x1, RZ, 0xc0, !PT ;  /* 0x0000000106ff7812 */ /* 0x004fc4000786c0ff */
[----:B------:R-:W-:-:S04]  /*2fa0*/  SEL R4, RZ, 0x1, P1 ;  /* 0x00000001ff047807 */ /* 0x000fc80000800000 */
[----:B------:R-:W-:Y:S02]  /*2fb0*/  LOP3.LUT R10, R10, R4, RZ, 0x3c, !PT ;  /* 0x000000040a0a7212 */ /* 0x000fe400078e3cff */
[----:B---3--:R-:W-:-:S04]  /*2fc0*/  SEL R2, RZ, 0x1, P0 ;  /* 0x00000001ff027807 */ /* 0x008fc80000000000 */
[----:B------:R-:W-:Y:S01]  /*2fd0*/  LOP3.LUT R9, R9, R2, RZ, 0x3c, !PT ;  /* 0x0000000209097212 */ /* 0x000fe200078e3cff */
[----:B------:R-:W-:Y:S06]  /*2fe0*/  @P3 BRA `(.L_x_53) ;  /* 0xfffffffc002c3947 */ /* 0x000fec000383ffff */
[----:B------:R-:W-:Y:S01]  /*2ff0*/  ULEA UR4, UR5, UR6, 0x3 ;  /* 0x0000000605047291 */ /* 0x000fe2000f8e18ff */
[----:B------:R-:W-:-:S08]  /*3000*/  SHF.L.U32 R2, R12, 0x1f, RZ ;  /* 0x0000001f0c027819 */ /* 0x000fd000000006ff */
[----:B------:R-:W2:Y:S02]  /*3010*/  SYNCS.PHASECHK.TRANS64 P0, [UR4+0xb0], R2 ;  /* 0x0000b002ff0075a7 */ /* 0x000ea40008001004 */
[----:B--2---:R-:W-:Y:S05]  /*3020*/  @P0 BRA `(.L_x_54) ;  /* 0x0000000000080947 */ /* 0x004fea0003800000 */
[----:B------:R-:W2:Y:S02]  /*3030*/  SYNCS.PHASECHK.TRANS64.TRYWAIT P0, [UR4+0xb0], R2 ;  /* 0x0000b002ff0075a7 */ /* 0x000ea40008001104 */
[----:B--2---:R-:W-:Y:S05]  /*3040*/  @!P0 BRA `(.L_x_55) ;  /* 0x0000004c008c8947 */ /* 0x004fea0003800000 */
.L_x_54:
[----:B------:R-:W-:-:S04]  /*3050*/  UIADD3 UR7, UPT, UPT, UR5, 0x1, URZ ;  /* 0x0000000105077890 */ /* 0x000fc8000fffe0ff */
[----:B------:R-:W-:-:S04]  /*3060*/  UISETP.NE.AND UP0, UPT, UR7, 0x2, UPT ;  /* 0x000000020700788c */ /* 0x000fc8000bf05270 */
[----:B------:R-:W-:Y:S02]  /*3070*/  USEL UR8, URZ, 0x1, UP0 ;  /* 0x00000001ff087887 */ /* 0x000fe40008000000 */
[----:B------:R-:W-:-:S04]  /*3080*/  USEL UR7, UR7, URZ, UP0 ;  /* 0x000000ff07077287 */ /* 0x000fc80008000000 */
[----:B------:R-:W-:Y:S01]  /*3090*/  ULEA UR7, UR7, UR6, 0x3 ;  /* 0x0000000607077291 */ /* 0x000fe2000f8e18ff */
[----:B--2---:R-:W-:-:S04]  /*30a0*/  LOP3.LUT R2, R12, UR8, RZ, 0x3c, !PT ;  /* 0x000000080c027c12 */ /* 0x004fc8000f8e3cff */
[----:B------:R-:W-:-:S04]  /*30b0*/  SHF.L.U32 R0, R2, 0x1f, RZ ;  /* 0x0000001f02007819 */ /* 0x000fc800000006ff */
[----:B------:R-:W2:Y:S02]  /*30c0*/  SYNCS.PHASECHK.TRANS64 P0, [UR7+0xb0], R0 ;  /* 0x0000b000ff0075a7 */ /* 0x000ea40008001007 */
[----:B-12---:R-:W-:Y:S05]  /*30d0*/  @P0 EXIT ;  /* 0x000000000000094d */ /* 0x006fea0003800000 */
[----:B------:R-:W-:Y:S02]  /*30e0*/  SHF.L.U32 R2, R2, 0x1f, RZ ;  /* 0x0000001f02027819 */ /* 0x000fe400000006ff */
[----:B------:R-:W-:-:S07]  /*30f0*/  MOV R0, UR7 ;  /* 0x0000000700007c02 */ /* 0x000fce0008000f00 */
.L_x_56:
[----:B-1----:R1:W2:Y:S02]  /*3100*/  SYNCS.PHASECHK.TRANS64.TRYWAIT P0, [R0+URZ+0xb0], R2 ;  /* 0x0000b002000075a7 */ /* 0x0022a400080011ff */
[----:B--2---:R-:W-:Y:S05]  /*3110*/  @!P0 NANOSLEEP.SYNCS 0x989680 ;  /* 0x009896800000895d */ /* 0x004fea0003900000 */
[----:B------:R-:W2:Y:S02]  /*3120*/  @!P0 SYNCS.PHASECHK.TRANS64 P0, [R0+URZ+0xb0], R2 ;  /* 0x0000b002000085a7 */ /* 0x000ea400080010ff */
[----:B--2---:R-:W-:Y:S05]  /*3130*/  @P0 EXIT ;  /* 0x000000000000094d */ /* 0x004fea0003800000 */
[----:B------:R-:W-:Y:S05]  /*3140*/  BRA `(.L_x_56) ;  /* 0xfffffffc00ec7947 */ /* 0x000fea000383ffff */
.L_x_49:
[----:B------:R-:W-:Y:S05]  /*3150*/  BRA.U UP4, `(.L_x_57) ;  /* 0x0000001104447547 */ /* 0x000fea000b800000 */
[----:B------:R-:W-:Y:S01]  /*3160*/  UMOV UR4, 0x40 ;  /* 0x0000004000047882 */ /* 0x000fe20000000000 */
[----:B------:R-:W-:Y:S01]  /*3170*/  NOP ;  /* 0x0000000000007918 */ /* 0x000fe20000000000 */
[----:B------:R-:W-:Y:S01]  /*3180*/  ULEA UR5, UR54, UR4, 0x18 ;  /* 0x0000000436057291 */ /* 0x000fe2000f8ec0ff */
[----:B------:R-:W-:Y:S02]  /*3190*/  UMOV UR6, 0x400 ;  /* 0x0000040000067882 */ /* 0x000fe40000000000 */
[----:B------:R-:W-:-:S06]  /*31a0*/  ULEA UR6, UR54, UR6, 0x18 ;  /* 0x0000000636067291 */ /* 0x000fcc000f8ec0ff */
[----:B------:R-:W2:Y:S02]  /*31b0*/  LDS.U8 R0, [UR5+0x1c] ;  /* 0x00001c05ff007984 */ /* 0x000ea40008000000 */
[----:B--2---:R-:W-:-:S13]  /*31c0*/  ISETP.NE.AND P0, PT, R0, RZ, PT ;  /* 0x000000ff0000720c */ /* 0x004fda0003f05270 */
[----:B------:R-:W-:Y:S05]  /*31d0*/  @P0 BRA `(.L_x_58) ;  /* 0x0000000000580947 */ /* 0x000fea0003800000 */
[----:B------:R-:W-:-:S13]  /*31e0*/  ELECT P0, URZ, PT ;  /* 0x0000000000ff782f */ /* 0x000fda0003800000 */
[----:B------:R-:W-:Y:S05]  /*31f0*/  @!P0 BRA `(.L_x_59) ;  /* 0x0000000000608947 */ /* 0x000fea0003800000 */
[----:B------:R-:W-:Y:S01]  /*3200*/  UMOV UR4, 0x10 ;  /* 0x0000001000047882 */ /* 0x000fe20000000000 */
[----:B------:R-:W-:Y:S01]  /*3210*/  HFMA2 R0, -RZ, RZ, 0, 5.9604644775390625e-08 ;  /* 0x00000001ff007431 */ /* 0x000fe200000001ff */
[----:B------:R-:W-:-:S03]  /*3220*/  MOV R3, 0xffff ;  /* 0x0000ffff00037802 */ /* 0x000fc60000000f00 */
[----:B------:R-:W-:Y:S04]  /*3230*/  DEPBAR.LE SB2, 0x36 ;  /* 0x0000ad800000791a */ /* 0x000fe80000000000 */
[----:B------:R-:W2:Y:S02]  /*3240*/  UTCATOMSWS.FIND_AND_SET.ALIGN UP0, UR4, UR4 ;  /* 0x00000004000475e3 */ /* 0x000ea40008000800 */
[----:B--2---:R-:W-:Y:S01]  /*3250*/  MOV R4, UR4 ;  /* 0x0000000400047c02 */ /* 0x004fe20008000f00 */
[----:B------:R-:W-:Y:S06]  /*3260*/  BRA.U UP0, `(.L_x_60) ;  /* 0x0000000100187547 */ /* 0x000fec000b800000 */
.L_x_61:
[----:B------:R-:W-:Y:S05]  /*3270*/  NANOSLEEP 0x64 ;  /* 0x000000640000795d */ /* 0x000fea0003800000 */
[----:B------:R-:W-:-:S05]  /*3280*/  UMOV UR4, 0x10 ;  /* 0x0000001000047882 */ /* 0x000fca0000000000 */
[----:B------:R-:W-:Y:S04]  /*3290*/  DEPBAR.LE SB2, 0x36 ;  /* 0x0000ad800000791a */ /* 0x000fe80000000000 */
[----:B------:R-:W2:Y:S02]  /*32a0*/  UTCATOMSWS.FIND_AND_SET.ALIGN UP0, UR4, UR4 ;  /* 0x00000004000475e3 */ /* 0x000ea40008000800 */
[----:B--2---:R-:W-:Y:S01]  /*32b0*/  MOV R4, UR4 ;  /* 0x0000000400047c02 */ /* 0x004fe20008000f00 */
[----:B------:R-:W-:Y:S05]  /*32c0*/  BRA.U !UP0, `(.L_x_61) ;  /* 0xfffffffd08e87547 */ /* 0x000fea000b83ffff */
.L_x_60:
[-C--:B------:R-:W-:Y:S02]  /*32d0*/  SHF.L.U32 R3, R3, R4.reuse, RZ ;  /* 0x0000000403037219 */ /* 0x080fe400000006ff */
[----:B------:R-:W-:Y:S01]  /*32e0*/  SHF.L.U32 R0, R0, R4, RZ ;  /* 0x0000000400007219 */ /* 0x000fe200000006ff */
[----:B------:R-:W-:Y:S02]  /*32f0*/  IMAD.SHL.U32 R4, R4, 0x20, RZ ;  /* 0x0000002004047824 */ /* 0x000fe400078e00ff */
[----:B------:R2:W-:Y:S04]  /*3300*/  ATOMS.OR RZ, [UR5+0x14], R3 ;  /* 0x00001403ffff798c */ /* 0x0005e8000b000005 */
[----:B------:R2:W-:Y:S04]  /*3310*/  ATOMS.OR RZ, [UR5+0x18], R0 ;  /* 0x00001800ffff798c */ /* 0x0005e8000b000005 */
[----:B------:R2:W-:Y:S01]  /*3320*/  STS [UR6+0x150], R4 ;  /* 0x00015004ff007988 */ /* 0x0005e20008000806 */
[----:B------:R-:W-:Y:S05]  /*3330*/  BRA `(.L_x_59) ;  /* 0x0000000000107947 */ /* 0x000fea0003800000 */
.L_x_58:
[----:B------:R-:W-:Y:S02]  /*3340*/  MOV R0, 0xffffffff ;  /* 0xffffffff00007802 */ /* 0x000fe40000000f00 */
[----:B------:R-:W-:-:S03]  /*3350*/  MOV R4, 0x3380 ;  /* 0x0000338000047802 */ /* 0x000fc60000000f00 */
[----:B------:R2:W-:Y:S04]  /*3360*/  STS [UR6+0x150], R0 ;  /* 0x00015000ff007988 */ /* 0x0005e80008000806 */
[----:B-12--5:R-:W-:Y:S05]  /*3370*/  CALL.REL.NOINC `($__internal_1_$__cuda_sm10x_tcgen05_guardrail_trap_phase_invalid_during_alloc) ;  /* 0x0000005000647944 */ /* 0x026fea0003c00000 */
.L_x_59:
[----:B------:R-:W-:Y:S05]  /*3380*/  WARPSYNC.ALL ;  /* 0x0000000000007948 */ /* 0x000fea0003800000 */
[----:B------:R-:W3:Y:S01]  /*3390*/  S2UR UR4, SR_CgaCtaId ;  /* 0x00000000000479c3 */ /* 0x000ee20000008800 */
[----:B------:R-:W-:Y:S01]  /*33a0*/  UMOV UR41, 0x400 ;  /* 0x0000040000297882 */ /* 0x000fe20000000000 */
[----:B------:R-:W-:-:S06]  /*33b0*/  NOP ;  /* 0x0000000000007918 */ /* 0x000fcc0000000000 */
[----:B------:R-:W-:Y:S06]  /*33c0*/  BAR.ARV 0x6, 0xa0 ;  /* 0x0182800000007b1d */ /* 0x000fec0000002000 */
[----:B------:R-:W4:Y:S01]  /*33d0*/  LDCU UR6, c[0x0][0x38c] ;  /* 0x00007180ff0677ac */ /* 0x000f220008000800 */
[----:B------:R-:W-:Y:S01]  /*33e0*/  LOP3.LUT R2, R2, 0xffff, RZ, 0xc0, !PT ;  /* 0x0000ffff02027812 */ /* 0x000fe200078ec0ff */
[----:B------:R-:W-:Y:S01]  /*33f0*/  IMAD.MOV.U32 R11, RZ, RZ, 0x1 ;  /* 0x00000001ff0b7424 */ /* 0x000fe200078e00ff */
[----:B------:R-:W-:Y:S01]  /*3400*/  CS2R R8, SRZ ;  /* 0x0000000000087805 */ /* 0x000fe2000001ff00 */
[----:B------:R-:W1:Y:S01]  /*3410*/  LDCU UR7, c[0x0][0x38c] ;  /* 0x00007180ff0777ac */ /* 0x000e620008000800 */
[----:B------:R-:W-:Y:S01]  /*3420*/  R2UR UR42, R2 ;  /* 0x00000000022a72ca */ /* 0x000fe200000e0000 */
[----:B------:R-:W-:Y:S01]  /*3430*/  IMAD.MOV.U32 R10, RZ, RZ, RZ ;  /* 0x000000ffff0a7224 */ /* 0x000fe200078e00ff */
[----:B------:R-:W-:Y:S01]  /*3440*/  UMOV UR45, URZ ;  /* 0x000000ff002d7c82 */ /* 0x000fe20008000000 */
[----:B------:R-:W-:Y:S01]  /*3450*/  UMOV UR39, URZ ;  /* 0x000000ff00277c82 */ /* 0x000fe20008000000 */
[----:B---3--:R-:W-:Y:S01]  /*3460*/  ULEA UR41, UR4, UR41, 0x18 ;  /* 0x0000002904297291 */ /* 0x008fe2000f8ec0ff */
[----:B------:R-:W-:Y:S01]  /*3470*/  UMOV UR62, 0x0 ;  /* 0x00000000003e7882 */ /* 0x000fe20000000000 */
[----:B------:R-:W-:-:S02]  /*3480*/  UMOV UR63, 0x4100010 ;  /* 0x04100010003f7882 */ /* 0x000fc40000000000 */
[----:B------:R-:W-:Y:S02]  /*3490*/  UIADD3 UR5, UPT, UPT, UR41, 0x3400, URZ ;  /* 0x0000340029057890 */ /* 0x000fe4000fffe0ff */
[----:B------:R-:W-:Y:S02]  /*34a0*/  UIADD3 UR4, UPT, UPT, UR41, 0x1b400, URZ ;  /* 0x0001b40029047890 */ /* 0x000fe4000fffe0ff */
[----:B----4-:R-:W-:Y:S01]  /*34b0*/  UIADD3 UR6, UPT, UPT, UR6, 0x7f, URZ ;  /* 0x0000007f06067890 */ /* 0x010fe2000fffe0ff */
[----:B--2---:R-:W2:Y:S01]  /*34c0*/  LDS R0, [UR41+0x150] ;  /* 0x00015029ff007984 */ /* 0x004ea20008000800 */
[----:B------:R-:W-:Y:S02]  /*34d0*/  USHF.R.U32.HI UR5, URZ, 0x4, UR5 ;  /* 0x00000004ff057899 */ /* 0x000fe40008011605 */
[----:B------:R-:W-:Y:S02]  /*34e0*/  USHF.R.S32.HI UR47, URZ, 0x1f, UR6 ;  /* 0x0000001fff2f7899 */ /* 0x000fe40008011406 */
[----:B------:R-:W-:-:S02]  /*34f0*/  USHF.R.U32.HI UR4, URZ, 0x4, UR4 ;  /* 0x00000004ff047899 */ /* 0x000fc40008011604 */
[----:B------:R-:W-:Y:S02]  /*3500*/  ULEA.HI UR47, UR47, UR6, URZ, 0x7 ;  /* 0x000000062f2f7291 */ /* 0x000fe4000f8f38ff */
[----:B------:R-:W-:Y:S02]  /*3510*/  ULOP3.LUT UR5, UR5, 0x3fff, URZ, 0xc0, !UPT ;  /* 0x00003fff05057892 */ /* 0x000fe4000f8ec0ff */
[----:B------:R-:W-:Y:S02]  /*3520*/  USHF.R.S32.HI UR47, URZ, 0x7, UR47 ;  /* 0x00000007ff2f7899 */ /* 0x000fe4000801142f */
[----:B------:R-:W-:Y:S02]  /*3530*/  ULOP3.LUT UR4, UR4, 0x3fff, URZ, 0xc0, !UPT ;  /* 0x00003fff04047892 */ /* 0x000fe4000f8ec0ff */
[----:B------:R-:W-:Y:S01]  /*3540*/  UISETP.LT.AND UP0, UPT, UR47, 0x1, UPT ;  /* 0x000000012f00788c */ /* 0x000fe2000bf01270 */
[----:B------:R-:W-:Y:S01]  /*3550*/  UMOV UR60, 0x0 ;  /* 0x00000000003c7882 */ /* 0x000fe20000000000 */
[----:B------:R-:W-:-:S02]  /*3560*/  UMOV UR61, 0x4100010 ;  /* 0x04100010003d7882 */ /* 0x000fc40000000000 */
[----:B------:R-:W-:Y:S01]  /*3570*/  USEL UR64, UR47, 0x1, !UP0 ;  /* 0x000000012f407887 */ /* 0x000fe2000c000000 */
[----:B------:R-:W-:Y:S01]  /*3580*/  UMOV UR58, 0x0 ;  /* 0x00000000003a7882 */ /* 0x000fe20000000000 */
[----:B------:R-:W-:Y:S01]  /*3590*/  UMOV UR59, 0x4100010 ;  /* 0x04100010003b7882 */ /* 0x000fe20000000000 */
[----:B------:R-:W-:Y:S01]  /*35a0*/  UMOV UR56, 0x0 ;  /* 0x0000000000387882 */ /* 0x000fe20000000000 */
[----:B------:R-:W-:Y:S01]  /*35b0*/  UMOV UR57, 0x4100010 ;  /* 0x0410001000397882 */ /* 0x000fe20000000000 */
[----:B------:R-:W-:Y:S01]  /*35c0*/  UMOV UR54, 0x0 ;  /* 0x0000000000367882 */ /* 0x000fe20000000000 */
[----:B------:R-:W-:Y:S01]  /*35d0*/  UMOV UR55, 0x4100010 ;  /* 0x0410001000377882 */ /* 0x000fe20000000000 */
[----:B------:R-:W-:Y:S01]  /*35e0*/  UMOV UR52, 0x0 ;  /* 0x0000000000347882 */ /* 0x000fe20000000000 */
[----:B------:R-:W-:Y:S01]  /*35f0*/  UMOV UR53, 0x4100010 ;  /* 0x0410001000357882 */ /* 0x000fe20000000000 */
[----:B------:R-:W-:Y:S02]  /*3600*/  ULOP3.LUT UR43, UR5, 0x10000, URZ, 0xfc, !UPT ;  /* 0x00010000052b7892 */ /* 0x000fe4000f8efcff */
[----:B------:R-:W-:-:S02]  /*3610*/  ULOP3.LUT UR44, UR4, 0x10000, URZ, 0xfc, !UPT ;  /* 0x00010000042c7892 */ /* 0x000fc4000f8efcff */
[----:B------:R-:W-:Y:S02]  /*3620*/  UIADD3 UR64, UPT, UPT, -UR64, URZ, URZ ;  /* 0x000000ff40407290 */ /* 0x000fe4000fffe1ff */
[----:B-1----:R-:W-:Y:S01]  /*3630*/  UISETP.GE.AND UP4, UPT, UR7, 0x1, UPT ;  /* 0x000000010700788c */ /* 0x002fe2000bf86270 */
[----:B------:R-:W-:Y:S01]  /*3640*/  UMOV UR50, 0x0 ;  /* 0x0000000000327882 */ /* 0x000fe20000000000 */
[----:B------:R-:W-:Y:S01]  /*3650*/  UMOV UR51, 0x4100010 ;  /* 0x0410001000337882 */ /* 0x000fe20000000000 */
[----:B------:R-:W-:Y:S01]  /*3660*/  UMOV UR48, 0x0 ;  /* 0x0000000000307882 */ /* 0x000fe20000000000 */
[----:B--2---:R-:W-:Y:S01]  /*3670*/  R2UR UR65, R0 ;  /* 0x00000000004172ca */ /* 0x004fe200000e0000 */
[----:B------:R-:W-:-:S14]  /*3680*/  UMOV UR49, 0x4100010 ;  /* 0x0410001000317882 */ /* 0x000fdc0000000000 */
.L_x_68:
[----:B------:R-:W-:Y:S02]  /*3690*/  LEA R0, R10, UR41, 0x3 ;  /* 0x000000290a007c11 */ /* 0x000fe4000f8e18ff */
[----:B------:R-:W-:Y:S02]  /*36a0*/  SHF.L.U32 R2, R9, 0x1f, RZ ;  /* 0x0000001f09027819 */ /* 0x000fe400000006ff */
[----:B------:R-:W-:Y:S01]  /*36b0*/  PLOP3.LUT P0, PT, PT, PT, UP4, 0x80, 0x8 ;  /* 0x000000000008781c */ /* 0x000fe20003f0f048 */
[----:B------:R-:W-:Y:S01]  /*36c0*/  VIADD R3, R0, 0xb0 ;  /* 0x000000b000037836 */ /* 0x000fe20000000000 */
[----:B-1----:R-:W1:Y:S02]  /*36d0*/  SYNCS.PHASECHK.TRANS64.TRYWAIT P1, [R0+URZ+0xa0], R2 ;  /* 0x0000a002000075a7 */ /* 0x002e6400080211ff */
[----:B-1-3--:R-:W-:Y:S09]  /*36e0*/  @!P1 BRA `(.L_x_62) ;  /* 0x0000004400fc9947 */ /* 0x00aff20003800000 */
.L_x_143:
[----:B------:R-:W-:Y:S01]  /*36f0*/  LEA R4, R10, UR41, 0x4 ;  /* 0x000000290a047c11 */ /* 0x000fe2000f8e20ff */
[----:B------:R-:W-:Y:S01]  /*3700*/  @UP4 ULEA UR4, UR39, UR41, 0x3 ;  /* 0x0000002927044291 */ /* 0x000fe2000f8e18ff */
[----:B------:R-:W-:Y:S01]  /*3710*/  PLOP3.LUT P2, PT, PT, PT, PT, 0x80, 0x8 ;  /* 0x000000000008781c */ /* 0x000fe20003f4f070 */
[----:B------:R-:W-:Y:S01]  /*3720*/  ULEA UR46, UR45, UR41, 0x3 ;  /* 0x000000292d2e7291 */ /* 0x000fe2000f8e18ff */
[----:B------:R-:W-:Y:S02]  /*3730*/  PRMT R3, RZ, 0x654, R3 ;  /* 0x00000654ff037816 */ /* 0x000fe40000000003 */
[----:B------:R-:W2:Y:S01]  /*3740*/  LDS.128 R4, [R4+0x130] ;  /* 0x0001300004047984 */ /* 0x000ea20000000c00 */
[----:B-1----:R-:W-:Y:S02]  /*3750*/  @P0 SHF.L.U32 R2, R8, 0x1f, RZ ;  /* 0x0000001f08020819 */ /* 0x002fe400000006ff */
[----:B------:R-:W-:Y:S01]  /*3760*/  SHF.L.U32 R0, R11, 0x1f, RZ ;  /* 0x0000001f0b007819 */ /* 0x000fe200000006ff */
[----:B------:R-:W-:Y:S01]  /*3770*/  @!PT LDS RZ, [RZ] ;  /* 0x00000000fffff984 */ /* 0x000fe20000000800 */
[----:B------:R-:W-:Y:S01]  /*3780*/  @!PT LDS RZ, [RZ] ;  /* 0x00000000fffff984 */ /* 0x000fe20000000800 */
[----:B------:R-:W-:Y:S01]  /*3790*/  @!PT LDS RZ, [RZ] ;  /* 0x00000000fffff984 */ /* 0x000fe20000000800 */
[----:B------:R-:W-:Y:S01]  /*37a0*/  @!PT LDS RZ, [RZ] ;  /* 0x00000000fffff984 */ /* 0x000fe20000000800 */
[----:B------:R1:W-:Y:S06]  /*37b0*/  MEMBAR.ALL.CTA ;  /* 0x0000000000007992 */ /* 0x0003ec0000008000 */
[----:B-1----:R-:W1:Y:S02]  /*37c0*/  FENCE.VIEW.ASYNC.S ;  /* 0x00000000000073c6 */ /* 0x002e640000000000 */
[----:B-1----:R1:W-:Y:S01]  /*37d0*/  SYNCS.ARRIVE.TRANS64.RED.A1T0 RZ, [R3+URZ], RZ ;  /* 0x000000ff03ff79a7 */ /* 0x0023e200081004ff */
[----:B------:R1:W3:Y:S01]  /*37e0*/  @P0 SYNCS.PHASECHK.TRANS64.TRYWAIT P2, [UR4], R2 ;  /* 0x00000002ff0005a7 */ /* 0x0002e20008041104 */
[----:B------:R-:W-:Y:S01]  /*37f0*/  ULEA.HI UR4, UR45, UR45, URZ, 0x1 ;  /* 0x0000002d2d047291 */ /* 0x000fe2000f8f08ff */
[----:B--2---:R-:W-:-:S03]  /*3800*/  LOP3.LUT P1, RZ, R6, 0x1, RZ, 0xc0, !PT ;  /* 0x0000000106ff7812 */ /* 0x004fc6000782c0ff */
[----:B------:R-:W-:Y:S02]  /*3810*/  USHF.L.U32 UR5, UR4, 0x5, URZ ;  /* 0x0000000504057899 */ /* 0x000fe400080006ff */
[----:B------:R-:W-:Y:S02]  /*3820*/  ULOP3.LUT UR36, UR4, 0xffe, URZ, 0xc0, !UPT ;  /* 0x00000ffe04247892 */ /* 0x000fe4000f8ec0ff */
[----:B------:R-:W-:Y:S02]  /*3830*/  ULOP3.LUT UR4, UR5, 0xffffffc0, URZ, 0xc0, !UPT ;  /* 0xffffffc005047892 */ /* 0x000fe4000f8ec0ff */
[----:B------:R-:W-:Y:S02]  /*3840*/  UIADD3 UR36, UPT, UPT, -UR36, UR45, URZ ;  /* 0x0000002d24247290 */ /* 0x000fe4000fffe1ff */
[----:B------:R-:W-:Y:S01]  /*3850*/  UIADD3 UR4, UPT, UPT, UR65, UR4, URZ ;  /* 0x0000000441047290 */ /* 0x000fe2000fffe0ff */
[----:B------:R-:W2:Y:S03]  /*3860*/  SYNCS.PHASECHK.TRANS64.TRYWAIT P0, [UR46+0xe0], R0 ;  /* 0x0000e000ff0075a7 */ /* 0x000ea6000800112e */
[----:B------:R-:W-:Y:S01]  /*3870*/  ULEA UR36, UR36, UR4, 0x14 ;  /* 0x0000000424247291 */ /* 0x000fe2000f8ea0ff */
[----:B-123--:R-:W-:Y:S11]  /*3880*/  @!P0 BRA `(.L_x_63) ;  /* 0x0000004400a88947 */ /* 0x00eff60003800000 */
.L_x_145:
[----:B------:R-:W-:Y:S01]  /*3890*/  IADD3 R10, PT, PT, R10, 0x1, RZ ;  /* 0x000000010a0a7810 */ /* 0x000fe20007ffe0ff */
[----:B------:R-:W-:Y:S06]  /*38a0*/  BRA.U !UP4, `(.L_x_64) ;  /* 0x000000050c107547 */ /* 0x000fec000b800000 */
[----:B------:R-:W-:Y:S01]  /*38b0*/  UPLOP3.LUT UP2, UPT, UPT, UPT, UPT, 0x40, 0x4 ;  /* 0x000000000004789c */ /* 0x000fe20003f4e870 */
[----:B------:R-:W-:Y:S01]  /*38c0*/  UMOV UR38, UR64 ;  /* 0x0000004000267c82 */ /* 0x000fe20008000000 */
[----:B------:R-:W-:Y:S01]  /*38d0*/  UMOV UR37, UR47 ;  /* 0x0000002f00257c82 */ /* 0x000fe20008000000 */
[----:B------:R-:W-:-:S08]  /*38e0*/  UMOV UR5, UR39 ;  /* 0x0000002700057c82 */ /* 0x000fd00008000000 */
.L_x_67:
[----:B------:R-:W-:Y:S02]  /*38f0*/  UIADD3 UR38, UPT, UPT, UR38, 0x1, URZ ;  /* 0x0000000126267890 */ /* 0x000fe4000fffe0ff */
[----:B------:R-:W-:Y:S02]  /*3900*/  ULEA UR7, UR5, UR41, 0x3 ;  /* 0x0000002905077291 */ /* 0x000fe4000f8e18ff */
[----:B------:R-:W-:Y:S01]  /*3910*/  UISETP.NE.AND UP3, UPT, UR38, URZ, UPT ;  /* 0x000000ff2600728c */ /* 0x000fe2000bf65270 */
[----:B--23--:R-:W-:Y:S10]  /*3920*/  @P2 BRA `(.L_x_65) ;  /* 0x00000000000c2947 */ /* 0x00cff40003800000 */
[----:B-1----:R-:W-:Y:S04]  /*3930*/  SHF.L.U32 R2, R8, 0x1f, RZ ;  /* 0x0000001f08027819 */ /* 0x002fe800000006ff */
[----:B------:R-:W1:Y:S02]  /*3940*/  SYNCS.PHASECHK.TRANS64.TRYWAIT P0, [UR7], R2 ;  /* 0x00000002ff0075a7 */ /* 0x000e640008001107 */
[----:B-1----:R-:W-:Y:S05]  /*3950*/  @!P0 BRA `(.L_x_66) ;  /* 0x00000044008c8947 */ /* 0x002fea0003800000 */
.L_x_65:
[----:B------:R-:W-:Y:S01]  /*3960*/  UISETP.NE.AND UP0, UPT, UR37, 0x1, UPT ;  /* 0x000000012500788c */ /* 0x000fe2000bf05270 */
[----:B------:R-:W-:Y:S01]  /*3970*/  PLOP3.LUT P2, PT, PT, PT, PT, 0x80, 0x8 ;  /* 0x000000000008781c */ /* 0x000fe20003f4f070 */
[----:B------:R-:W-:Y:S02]  /*3980*/  UIADD3 UR4, UPT, UPT, UR5, 0x1, URZ ;  /* 0x0000000105047890 */ /* 0x000fe4000fffe0ff */
[----:B------:R-:W-:Y:S02]  /*3990*/  UIADD3 UR40, UPT, UPT, UR7, 0x30, URZ ;  /* 0x0000003007287890 */ /* 0x000fe4000fffe0ff */
[----:B------:R-:W-:Y:S01]  /*39a0*/  UISETP.NE.AND UP1, UPT, UR4, 0x6, UPT ;  /* 0x000000060400788c */ /* 0x000fe2000bf25270 */
[----:B------:R-:W-:Y:S01]  /*39b0*/  PLOP3.LUT P0, PT, PT, PT, UP0, 0x80, 0x8 ;  /* 0x000000000008781c */ /* 0x000fe20003f0f008 */
[----:B------:R-:W-:Y:S02]  /*39c0*/  UIADD3 UR37, UPT, UPT, UR37, -0x1, URZ ;  /* 0xffffffff25257890 */ /* 0x000fe4000fffe0ff */
[----:B------:R-:W-:Y:S02]  /*39d0*/  USEL UR6, URZ, 0x1, UP1 ;  /* 0x00000001ff067887 */ /* 0x000fe40008800000 */
[----:B------:R-:W-:Y:S01]  /*39e0*/  USEL UR39, UR4, URZ, UP1 ;  /* 0x000000ff04277287 */ /* 0x000fe20008800000 */
[----:B------:R-:W-:Y:S01]  /*39f0*/  UMOV UR7, 0x40004040 ;  /* 0x4000404000077882 */ /* 0x000fe20000000000 */
[----:B------:R-:W-:Y:S02]  /*3a00*/  UMOV UR35, 0x40004040 ;  /* 0x4000404000237882 */ /* 0x000fe40000000000 */
[----:B------:R-:W-:Y:S01]  /*3a10*/  @UP0 ULEA UR4, UR39, UR41, 0x3 ;  /* 0x0000002927040291 */ /* 0x000fe2000f8e18ff */
[----:B------:R-:W-:Y:S01]  /*3a20*/  LOP3.LUT R8, R8, UR6, RZ, 0x3c, !PT ;  /* 0x0000000608087c12 */ /* 0x000fe2000f8e3cff */
[----:B------:R-:W-:Y:S01]  /*3a30*/  ULEA UR6, UR5, UR44, 0xa ;  /* 0x0000002c05067291 */ /* 0x000fe2000f8e50ff */
[----:B------:R-:W-:Y:S02]  /*3a40*/  UMOV UR33, 0x40004040 ;  /* 0x4000404000217882 */ /* 0x000fe40000000000 */
[----:B-1----:R-:W-:Y:S01]  /*3a50*/  @P0 SHF.L.U32 R0, R8, 0x1f, RZ ;  /* 0x0000001f08000819 */ /* 0x002fe200000006ff */
[----:B------:R-:W-:Y:S02]  /*3a60*/  UIADD3 UR34, UPT, UPT, UR6, 0x2, URZ ;  /* 0x0000000206227890 */ /* 0x000fe4000fffe0ff */
[----:B------:R-:W-:Y:S01]  /*3a70*/  UIADD3 UR30, UPT, UPT, UR6, 0x4, URZ ;  /* 0x00000004061e7890 */ /* 0x000fe2000fffe0ff */
[----:B------:R2:W3:Y:S01]  /*3a80*/  @P0 SYNCS.PHASECHK.TRANS64.TRYWAIT P2, [UR4], R0 ;  /* 0x00000000ff0005a7 */ /* 0x0004e20008041104 */
[----:B------:R-:W-:Y:S02]  /*3a90*/  ULEA UR4, UR5, UR43, 0xa ;  /* 0x0000002b05047291 */ /* 0x000fe4000f8e50ff */
[----:B------:R-:W-:Y:S02]  /*3aa0*/  UIADD3 UR26, UPT, UPT, UR6, 0x6, URZ ;  /* 0x00000006061a7890 */ /* 0x000fe4000fffe0ff */
        /* <DEDUP_REMOVED lines=10> */
[----:B------:R-:W-:Y:S01]  /*3b50*/  UIADD3 UR8, UPT, UPT, UR4, 0x206, URZ ;  /* 0x0000020604087890 */ /* 0x000fe2000fffe0ff */
[----:B------:R-:W-:Y:S01]  /*3b60*/  UMOV UR5, 0x40004040 ;  /* 0x4000404000057882 */ /* 0x000fe20000000000 */
[----:B------:R-:W-:Y:S01]  /*3b70*/  UMOV UR31, 0x40004040 ;  /* 0x40004040001f7882 */ /* 0x000fe20000000000 */
[----:B------:R1:W-:Y:S01]  /*3b80*/  UTCHMMA gdesc[UR4], gdesc[UR6], tmem[UR36], tmem[UR62], idesc[UR63], UP2 ;  /* 0x00ff3e06040075ea */ /* 0x0003e20009000024 */
[----:B------:R-:W-:Y:S01]  /*3b90*/  UPLOP3.LUT UP2, UPT, UPT, UPT, UPT, 0x80, 0x8 ;  /* 0x000000000008789c */ /* 0x000fe20003f4f070 */
[----:B------:R2:W-:Y:S01]  /*3ba0*/  UTCHMMA gdesc[UR32], gdesc[UR34], tmem[UR36], tmem[UR60], idesc[UR61], UPT ;  /* 0x00ff3c22200075ea */ /* 0x0005e2000b800024 */
[----:B------:R-:W-:Y:S01]  /*3bb0*/  UMOV UR29, 0x40004040 ;  /* 0x40004040001d7882 */ /* 0x000fe20000000000 */
[----:B------:R-:W-:Y:S01]  /*3bc0*/  UMOV UR27, 0x40004040 ;  /* 0x40004040001b7882 */ /* 0x000fe20000000000 */
        /* <DEDUP_REMOVED lines=12> */
[----:B------:R-:W-:Y:S01]  /*3c90*/  UMOV UR9, 0x40004040 ;  /* 0x4000404000097882 */ /* 0x000fe20000000000 */
[----:B------:R2:W-:Y:S01]  /*3ca0*/  UTCHMMA gdesc[UR12], gdesc[UR14], tmem[UR36], tmem[UR50], idesc[UR51], UPT ;  /* 0x00ff320e0c0075ea */ /* 0x0005e2000b800024 */
[----:B------:R2:W-:Y:S01]  /*3cb0*/  UTCHMMA gdesc[UR8], gdesc[UR10], tmem[UR36], tmem[UR48], idesc[UR49], UPT ;  /* 0x00ff300a080075ea */ /* 0x0005e2000b800024 */
[----:B------:R2:W-:Y:S01]  /*3cc0*/  UTCBAR.MULTICAST [UR40], URZ, UR42 ;  /* 0x000000ff280073e9 */ /* 0x0005e2000800082a */
[----:B-1----:R-:W-:Y:S01]  /*3cd0*/  UMOV UR5, UR39 ;  /* 0x0000002700057c82 */ /* 0x002fe20008000000 */
[----:B------:R-:W-:Y:S05]  /*3ce0*/  BRA.U UP3, `(.L_x_67) ;  /* 0xfffffffd03007547 */ /* 0x000fea000b83ffff */
.L_x_64:
[----:B------:R-:W-:Y:S01]  /*3cf0*/  UIADD3 UR4, UPT, UPT, UR45, 0x1, URZ ;  /* 0x000000012d047890 */ /* 0x000fe2000fffe0ff */
[C---:B------:R-:W-:Y:S01]  /*3d00*/  ISETP.NE.AND P0, PT, R10.reuse, 0x2, PT ;  /* 0x000000020a00780c */ /* 0x040fe20003f05270 */
[----:B------:R-:W-:Y:S02]  /*3d10*/  UIADD3 UR5, UPT, UPT, UR46, 0xc0, URZ ;  /* 0x000000c02e057890 */ /* 0x000fe4000fffe0ff */
[----:B------:R-:W-:Y:S01]  /*3d20*/  UISETP.NE.AND UP0, UPT, UR4, 0x4, UPT ;  /* 0x000000040400788c */ /* 0x000fe2000bf05270 */
[----:B-12---:R-:W-:Y:S02]  /*3d30*/  SEL R0, RZ, 0x1, P0 ;  /* 0x00000001ff007807 */ /* 0x006fe40000000000 */
[----:B------:R-:W-:Y:S01]  /*3d40*/  SEL R10, R10, RZ, P0 ;  /* 0x000000ff0a0a7207 */ /* 0x000fe20000000000 */
[----:B------:R-:W-:Y:S01]  /*3d50*/  USEL UR6, URZ, 0x1, UP0 ;  /* 0x00000001ff067887 */ /* 0x000fe20008000000 */
[----:B------:R-:W-:Y:S01]  /*3d60*/  LOP3.LUT R9, R9, R0, RZ, 0x3c, !PT ;  /* 0x0000000009097212 */ /* 0x000fe200078e3cff */
[----:B------:R-:W-:Y:S01]  /*3d70*/  USEL UR45, UR4, URZ, UP0 ;  /* 0x000000ff042d7287 */ /* 0x000fe20008000000 */
[----:B------:R1:W-:Y:S03]  /*3d80*/  UTCBAR [UR5], URZ ;  /* 0x000000ff050073e9 */ /* 0x0003e600080000ff */
[----:B------:R-:W-:Y:S01]  /*3d90*/  LOP3.LUT R11, R11, UR6, RZ, 0x3c, !PT ;  /* 0x000000060b0b7c12 */ /* 0x000fe2000f8e3cff */
[----:B------:R-:W-:Y:S07]  /*3da0*/  @P1 BRA `(.L_x_68) ;  /* 0xfffffff800381947 */ /* 0x000fee000383ffff */
[----:B------:R-:W2:Y:S01]  /*3db0*/  S2UR UR8, SR_CgaCtaId ;  /* 0x00000000000879c3 */ /* 0x000ea20000008800 */
[----:B------:R-:W-:Y:S01]  /*3dc0*/  ELECT P0, URZ, PT ;  /* 0x0000000000ff782f */ /* 0x000fe20003800000 */
[----:B------:R-:W-:Y:S01]  /*3dd0*/  IMAD.MOV.U32 R0, RZ, RZ, 0x1 ;  /* 0x00000001ff007424 */ /* 0x000fe200078e00ff */
[----:B------:R-:W-:Y:S01]  /*3de0*/  UIADD3 UR41, UPT, UPT, UR41, 0xe0, URZ ;  /* 0x000000e029297890 */ /* 0x000fe2000fffe0ff */
[----:B------:R-:W-:Y:S01]  /*3df0*/  SHF.L.U32 R2, R11, 0x1f, RZ ;  /* 0x0000001f0b027819 */ /* 0x000fe200000006ff */
[----:B------:R-:W-:-:S03]  /*3e00*/  UMOV UR4, 0x40 ;  /* 0x0000004000047882 */ /* 0x000fc60000000000 */
[----:B------:R-:W-:Y:S01]  /*3e10*/  UVIRTCOUNT.DEALLOC.SMPOOL 0x80 ;  /* 0x000000800000784c */ /* 0x000fe20000000000 */
[----:B--2---:R-:W-:Y:S02]  /*3e20*/  ULEA UR8, UR8, UR4, 0x18 ;  /* 0x0000000408087291 */ /* 0x004fe4000f8ec0ff */
[----:B------:R-:W-:-:S07]  /*3e30*/  ULEA UR4, UR45, UR41, 0x3 ;  /* 0x000000292d047291 */ /* 0x000fce000f8e18ff */
[----:B------:R2:W-:Y:S02]  /*3e40*/  @P0 STS.U8 [UR8+0x1c], R0 ;  /* 0x00001c00ff000988 */ /* 0x0005e40008000008 */
[----:B------:R-:W4:Y:S02]  /*3e50*/  SYNCS.PHASECHK.TRANS64.TRYWAIT P0, [UR4], R2 ;  /* 0x00000002ff0075a7 */ /* 0x000f240008001104 */
[----:B--2-4-:R-:W-:Y:S05]  /*3e60*/  @!P0 BRA `(.L_x_69) ;  /* 0x0000004000608947 */ /* 0x014fea0003800000 */
.L_x_148:
[----:B------:R-:W-:-:S04]  /*3e70*/  UIADD3 UR4, UPT, UPT, UR45, 0x1, URZ ;  /* 0x000000012d047890 */ /* 0x000fc8000fffe0ff */
[----:B------:R-:W-:-:S04]  /*3e80*/  UISETP.NE.AND UP0, UPT, UR4, 0x4, UPT ;  /* 0x000000040400788c */ /* 0x000fc8000bf05270 */
[----:B------:R-:W-:Y:S02]  /*3e90*/  USEL UR6, URZ, 0x1, UP0 ;  /* 0x00000001ff067887 */ /* 0x000fe40008000000 */
[----:B------:R-:W-:-:S04]  /*3ea0*/  USEL UR4, UR4, URZ, UP0 ;  /* 0x000000ff04047287 */ /* 0x000fc80008000000 */
[----:B-1----:R-:W-:Y:S01]  /*3eb0*/  ULEA UR5, UR4, UR41, 0x3 ;  /* 0x0000002904057291 */ /* 0x002fe2000f8e18ff */
[----:B--2---:R-:W-:-:S04]  /*3ec0*/  LOP3.LUT R2, R11, UR6, RZ, 0x3c, !PT ;  /* 0x000000060b027c12 */ /* 0x004fc8000f8e3cff */
[----:B------:R-:W-:-:S04]  /*3ed0*/  SHF.L.U32 R3, R2, 0x1f, RZ ;  /* 0x0000001f02037819 */ /* 0x000fc800000006ff */
[----:B------:R-:W1:Y:S02]  /*3ee0*/  SYNCS.PHASECHK.TRANS64.TRYWAIT P0, [UR5], R3 ;  /* 0x00000003ff0075a7 */ /* 0x000e640008001105 */
[----:B-1----:R-:W-:Y:S05]  /*3ef0*/  @!P0 BRA `(.L_x_70) ;  /* 0x0000004000548947 */ /* 0x002fea0003800000 */
.L_x_150:
        /* <DEDUP_REMOVED lines=9> */
.L_x_152:
[----:B------:R-:W-:-:S04]  /*3f90*/  UIADD3 UR4, UPT, UPT, UR4, 0x1, URZ ;  /* 0x0000000104047890 */ /* 0x000fc8000fffe0ff */
[----:B------:R-:W-:-:S04]  /*3fa0*/  UISETP.NE.AND UP0, UPT, UR4, 0x4, UPT ;  /* 0x000000040400788c */ /* 0x000fc8000bf05270 */
[----:B------:R-:W-:Y:S02]  /*3fb0*/  USEL UR5, URZ, 0x1, UP0 ;  /* 0x00000001ff057887 */ /* 0x000fe40008000000 */
[----:B------:R-:W-:-:S04]  /*3fc0*/  USEL UR4, UR4, URZ, UP0 ;  /* 0x000000ff04047287 */ /* 0x000fc80008000000 */
[----:B------:R-:W-:Y:S01]  /*3fd0*/  ULEA UR4, UR4, UR41, 0x3 ;  /* 0x0000002904047291 */ /* 0x000fe2000f8e18ff */
[----:B------:R-:W-:-:S04]  /*3fe0*/  LOP3.LUT R2, R2, UR5, RZ, 0x3c, !PT ;  /* 0x0000000502027c12 */ /* 0x000fc8000f8e3cff */
[----:B------:R-:W-:-:S04]  /*3ff0*/  SHF.L.U32 R2, R2, 0x1f, RZ ;  /* 0x0000001f02027819 */ /* 0x000fc800000006ff */
[----:B------:R-:W2:Y:S02]  /*4000*/  SYNCS.PHASECHK.TRANS64.TRYWAIT P0, [UR4], R2 ;  /* 0x00000002ff0075a7 */ /* 0x000ea40008001104 */
[----:B--2---:R-:W-:Y:S05]  /*4010*/  @!P0 BRA `(.L_x_72) ;  /* 0x00000040003c8947 */ /* 0x004fea0003800000 */
.L_x_154:
[----:B------:R-:W-:Y:S01]  /*4020*/  NOP ;  /* 0x0000000000007918 */ /* 0x000fe20000000000 */
[----:B-1----:R-:W1:Y:S01]  /*4030*/  LDS R0, [UR8+0x14] ;  /* 0x00001408ff007984 */ /* 0x002e620008000800 */
[----:B------:R-:W-:Y:S01]  /*4040*/  ULOP3.LUT UR4, UR65, 0xffff, URZ, 0xc0, !UPT ;  /* 0x0000ffff41047892 */ /* 0x000fe2000f8ec0ff */
[----:B------:R-:W-:Y:S01]  /*4050*/  UMOV UR5, 0xffff ;  /* 0x0000ffff00057882 */ /* 0x000fe20000000000 */
[----:B------:R-:W-:Y:S02]  /*4060*/  UMOV UR6, 0x1 ;  /* 0x0000000100067882 */ /* 0x000fe40000000000 */
[----:B------:R-:W-:-:S04]  /*4070*/  USHF.R.U32.HI UR4, URZ, 0x5, UR4 ;  /* 0x00000005ff047899 */ /* 0x000fc80008011604 */
[----:B------:R-:W-:Y:S02]  /*4080*/  USHF.L.U32 UR5, UR5, UR4, URZ ;  /* 0x0000000405057299 */ /* 0x000fe400080006ff */
[----:B------:R-:W-:-:S04]  /*4090*/  USHF.L.U32 UR4, UR6, UR4, URZ ;  /* 0x0000000406047299 */ /* 0x000fc800080006ff */
[----:B-1----:R-:W-:-:S04]  /*40a0*/  LOP3.LUT R0, R0, UR5, RZ, 0xc0, !PT ;  /* 0x0000000500007c12 */ /* 0x002fc8000f8ec0ff */
[----:B------:R-:W-:-:S13]  /*40b0*/  ISETP.NE.AND P0, PT, R0, UR5, PT ;  /* 0x0000000500007c0c */ /* 0x000fda000bf05270 */
[----:B------:R-:W-:Y:S05]  /*40c0*/  @P0 BRA `(.L_x_73) ;  /* 0x0000000000580947 */ /* 0x000fea0003800000 */
[----:B------:R-:W1:Y:S02]  /*40d0*/  LDS R0, [UR8+0x18] ;  /* 0x00001808ff007984 */ /* 0x000e640008000800 */
[----:B-1----:R-:W-:-:S04]  /*40e0*/  LOP3.LUT R0, R0, UR4, RZ, 0xc0, !PT ;  /* 0x0000000400007c12 */ /* 0x002fc8000f8ec0ff */
[----:B------:R-:W-:-:S13]  /*40f0*/  ISETP.NE.AND P0, PT, R0, UR4, PT ;  /* 0x0000000400007c0c */ /* 0x000fda000bf05270 */
[----:B------:R-:W-:Y:S05]  /*4100*/  @P0 BRA `(.L_x_74) ;  /* 0x00000000003c0947 */ /* 0x000fea0003800000 */
[----:B------:R-:W1:Y:S01]  /*4110*/  S2R R2, SR_LANEID ;  /* 0x0000000000027919 */ /* 0x000e620000000000 */
[----:B------:R-:W-:-:S06]  /*4120*/  ULOP3.LUT UR5, URZ, UR5, URZ, 0x33, !UPT ;  /* 0x00000005ff057292 */ /* 0x000fcc000f8e33ff */
[----:B------:R-:W-:-:S04]  /*4130*/  IMAD.U32 R0, RZ, RZ, UR5 ;  /* 0x00000005ff007e24 */ /* 0x000fc8000f8e00ff */
[----:B------:R2:W4:Y:S02]  /*4140*/  REDUX UR7, R0 ;  /* 0x00000000000773c4 */ /* 0x0005240000000000 */
[----:B------:R1:W-:Y:S01]  /*4150*/  UTCATOMSWS.AND URZ, UR5 ;  /* 0x0000000500ff79e3 */ /* 0x0003e20008000000 */
[----:B--2---:R-:W-:Y:S01]  /*4160*/  LOP3.LUT R0, RZ, UR4, RZ, 0x33, !PT ;  /* 0x00000004ff007c12 */ /* 0x004fe2000f8e33ff */
[----:B------:R-:W-:Y:S02]  /*4170*/  VOTEU.ANY UR4, UPT, PT ;  /* 0x0000000000047886 */ /* 0x000fe400038e0100 */
[----:B------:R-:W-:Y:S02]  /*4180*/  UFLO.U32 UR4, UR4 ;  /* 0x00000004000472bd */ /* 0x000fe400080e0000 */
[----:B------:R-:W2:Y:S04]  /*4190*/  REDUX UR6, R0 ;  /* 0x00000000000673c4 */ /* 0x000ea80000000000 */
[----:B-1----:R-:W-:-:S02]  /*41a0*/  ISETP.EQ.U32.AND P0, PT, R2, UR4, PT ;  /* 0x0000000402007c0c */ /* 0x002fc4000bf02070 */
[----:B----4-:R-:W-:-:S11]  /*41b0*/  MOV R2, UR7 ;  /* 0x0000000700027c02 */ /* 0x010fd60008000f00 */
[----:B------:R1:W-:Y:S01]  /*41c0*/  @P0 ATOMS.AND RZ, [UR8+0x14], R2 ;  /* 0x00001402ffff098c */ /* 0x0003e2000a800008 */
[----:B--2---:R-:W-:-:S05]  /*41d0*/  IMAD.U32 R0, RZ, RZ, UR6 ;  /* 0x00000006ff007e24 */ /* 0x004fca000f8e00ff */
[----:B------:R1:W-:Y:S01]  /*41e0*/  @P0 ATOMS.AND RZ, [UR8+0x18], R0 ;  /* 0x00001800ffff098c */ /* 0x0003e2000a800008 */
[----:B------:R-:W-:Y:S05]  /*41f0*/  BRA `(.L_x_75) ;  /* 0x0000000000147947 */ /* 0x000fea0003800000 */
.L_x_74:
[----:B------:R-:W-:Y:S02]  /*4200*/  MOV R2, 0x4220 ;  /* 0x0000422000027802 */ /* 0x000fe40000000f00 */
[----:B---3-5:R-:W-:Y:S05]  /*4210*/  CALL.REL.NOINC `($__internal_0_$__cuda_sm10x_tcgen05_guardrail_trap_col_being_dealloced_not_returned_by_alloc) ;  /* 0x0000004000b07944 */ /* 0x028fea0003c00000 */
[----:B------:R-:W-:Y:S05]  /*4220*/  BRA `(.L_x_75) ;  /* 0x0000000000087947 */ /* 0x000fea0003800000 */
.L_x_73:
[----:B------:R-:W-:Y:S02]  /*4230*/  MOV R2, 0x4250 ;  /* 0x0000425000027802 */ /* 0x000fe40000000f00 */
[----:B---3-5:R-:W-:Y:S05]  /*4240*/  CALL.REL.NOINC `($__internal_2_$__cuda_sm10x_tcgen05_guardrail_trap_unallocated_columns_being_dealloced) ;  /* 0x0000004000bc7944 */ /* 0x028fea0003c00000 */
.L_x_75:
[----:B------:R-:W-:Y:S01]  /*4250*/  NOP ;  /* 0x0000000000007918 */ /* 0x000fe20000000000 */
[----:B------:R-:W-:Y:S05]  /*4260*/  EXIT ;  /* 0x000000000000794d */ /* 0x000fea0003800000 */
.L_x_57:
[----:B------:R-:W-:-:S09]  /*4270*/  UISETP.NE.OR UP0, UPT, UR18, 0x3, !UP3 ;  /* 0x000000031200788c */ /* 0x000fd2000df05670 */
[----:B------:R-:W-:Y:S05]  /*4280*/  BRA.U UP0, `(.L_x_76) ;  /* 0x0000001100247547 */ /* 0x000fea000b800000 */
[----:B------:R-:W2:Y:S01]  /*4290*/  LDCU.64 UR4, c[0x0][0x888] ;  /* 0x00011100ff0477ac */ /* 0x000ea20008000a00 */
[----:B------:R-:W3:Y:S01]  /*42a0*/  LDC.64 R12, c[0x0][0x348] ;  /* 0x0000d200ff0c7b82 */ /* 0x000ee20000000a00 */
[----:B------:R-:W-:Y:S02]  /*42b0*/  HFMA2 R9, -RZ, RZ, 0, 0 ;  /* 0x00000000ff097431 */ /* 0x000fe400000001ff */
[----:B------:R-:W-:Y:S01]  /*42c0*/  IMAD.MOV.U32 R11, RZ, RZ, 0x1 ;  /* 0x00000001ff0b7424 */ /* 0x000fe200078e00ff */
[----:B------:R-:W4:Y:S01]  /*42d0*/  LDCU UR37, c[0x0][0x370] ;  /* 0x00006e00ff2577ac */ /* 0x000f220008000800 */
[----:B------:R-:W-:Y:S01]  /*42e0*/  IMAD.MOV.U32 R10, RZ, RZ, RZ ;  /* 0x000000ffff0a7224 */ /* 0x000fe200078e00ff */
[----:B------:R-:W-:Y:S01]  /*42f0*/  MOV R3, 0x1000 ;  /* 0x0000100000037802 */ /* 0x000fe20000000f00 */
[----:B------:R-:W4:Y:S01]  /*4300*/  LDCU.128 UR32, c[0x0][0xb10] ;  /* 0x00016200ff2077ac */ /* 0x000f220008000c00 */
[----:B------:R-:W1:Y:S01]  /*4310*/  LDCU UR29, c[0x0][0x374] ;  /* 0x00006e80ff1d77ac */ /* 0x000e620008000800 */
[----:B------:R-:W1:Y:S01]  /*4320*/  LDCU.64 UR30, c[0x0][0x890] ;  /* 0x00011200ff1e77ac */ /* 0x000e620008000a00 */
[----:B--2---:R-:W-:Y:S01]  /*4330*/  UISETP.NE.U32.AND UP0, UPT, UR4, URZ, UPT ;  /* 0x000000ff0400728c */ /* 0x004fe2000bf05070 */
[----:B------:R-:W2:Y:S01]  /*4340*/  LDCU UR15, c[0x0][0xb0c] ;  /* 0x00016180ff0f77ac */ /* 0x000ea20008000800 */
[----:B------:R-:W3:Y:S01]  /*4350*/  LDCU UR41, c[0x0][0xb20] ;  /* 0x00016400ff2977ac */ /* 0x000ee20008000800 */
[----:B------:R-:W3:Y:S01]  /*4360*/  LDCU UR4, c[0x0][0xb30] ;  /* 0x00016600ff0477ac */ /* 0x000ee20008000800 */
[----:B----4-:R-:W-:-:S02]  /*4370*/  UIMAD.WIDE.U32 UR6, UR37, UR32, URZ ;  /* 0x00000020250672a5 */ /* 0x010fc4000f8e00ff */
[----:B-1----:R-:W-:Y:S02]  /*4380*/  UIMAD.WIDE.U32 UR8, UR29, UR35, URZ ;  /* 0x000000231d0872a5 */ /* 0x002fe4000f8e00ff */
[----:B------:R-:W-:Y:S02]  /*4390*/  USEL UR40, URZ, 0x1, UP5 ;  /* 0x00000001ff287887 */ /* 0x000fe4000a800000 */
[----:B------:R-:W-:Y:S02]  /*43a0*/  UISETP.NE.U32.AND UP6, UPT, UR30, URZ, UPT ;  /* 0x000000ff1e00728c */ /* 0x000fe4000bfc5070 */
[----:B------:R-:W-:Y:S01]  /*43b0*/  UISETP.NE.AND.EX UP5, UPT, UR5, URZ, UPT, UP0 ;  /* 0x000000ff0500728c */ /* 0x000fe2000bfa5300 */
[----:B------:R-:W-:Y:S01]  /*43c0*/  UMOV UR24, 0x400 ;  /* 0x0000040000187882 */ /* 0x000fe20000000000 */
[----:B------:R-:W-:Y:S01]  /*43d0*/  UISETP.NE.AND UP0, UPT, UR42, 0x1, UPT ;  /* 0x000000012a00788c */ /* 0x000fe2000bf05270 */
[----:B------:R-:W-:Y:S01]  /*43e0*/  UMOV UR6, UR7 ;  /* 0x0000000700067c82 */ /* 0x000fe20008000000 */
[----:B------:R-:W-:Y:S01]  /*43f0*/  UMOV UR38, UR9 ;  /* 0x0000000900267c82 */ /* 0x000fe20008000000 */
[----:B--2---:R-:W-:Y:S01]  /*4400*/  UISETP.NE.AND UP0, UPT, UR15, 0x1, UPT ;  /* 0x000000010f00788c */ /* 0x004fe2000bf05270 */
[----:B------:R-:W-:Y:S01]  /*4410*/  UMOV UR25, URZ ;  /* 0x000000ff00197c82 */ /* 0x000fe20008000000 */
[----:B------:R-:W-:-:S02]  /*4420*/  UPLOP3.LUT UP4, UPT, UPT, UPT, UPT, 0x40, 0x4 ;  /* 0x000000000004789c */ /* 0x000fc40003f8e870 */
[----:B------:R-:W-:Y:S01]  /*4430*/  UISETP.GE.AND UP2, UPT, UR42, 0x1, UPT ;  /* 0x000000012a00788c */ /* 0x000fe2000bf46270 */
[----:B------:R-:W1:Y:S01]  /*4440*/  LDCU.64 UR16, c[0x0][0xb28] ;  /* 0x00016500ff1077ac */ /* 0x000e620008000a00 */
[----:B------:R-:W-:Y:S02]  /*4450*/  ULEA UR24, UR54, UR24, 0x18 ;  /* 0x0000001836187291 */ /* 0x000fe4000f8ec0ff */
[----:B------:R-:W-:Y:S02]  /*4460*/  UISETP.NE.AND.EX UP6, UPT, UR31, URZ, UPT, UP6 ;  /* 0x000000ff1f00728c */ /* 0x000fe4000bfc5360 */
[----:B------:R-:W-:Y:S02]  /*4470*/  USHF.R.U32.HI UR39, URZ, UR33, UR6 ;  /* 0x00000021ff277299 */ /* 0x000fe40008011606 */
[----:B---3--:R-:W-:Y:S02]  /*4480*/  USHF.R.U32.HI UR38, URZ, UR41, UR38 ;  /* 0x00000029ff267299 */ /* 0x008fe40008011626 */
[----:B------:R-:W-:-:S02]  /*4490*/  UISETP.NE.AND UP0, UPT, UR34, 0x1, UPT ;  /* 0x000000012200788c */ /* 0x000fc4000bf05270 */
[----:B------:R-:W-:-:S11]  /*44a0*/  UISETP.NE.AND UP3, UPT, UR4, 0x1, UPT ;  /* 0x000000010400788c */ /* 0x000fd6000bf65270 */
.L_x_85:
[C---:B------:R-:W-:Y:S02]  /*44b0*/  LEA R8, R10.reuse, UR24, 0x3 ;  /* 0x000000180a087c11 */ /* 0x040fe4000f8e18ff */
[----:B------:R-:W-:Y:S02]  /*44c0*/  SHF.L.U32 R0, R9, 0x1f, RZ ;  /* 0x0000001f09007819 */ /* 0x000fe400000006ff */
[----:B------:R-:W-:Y:S02]  /*44d0*/  LEA R4, R10, UR24, 0x4 ;  /* 0x000000180a047c11 */ /* 0x000fe4000f8e20ff */
[----:B--2---:R-:W2:Y:S02]  /*44e0*/  SYNCS.PHASECHK.TRANS64.TRYWAIT P0, [R8+URZ+0xa0], R0 ;  /* 0x0000a000080075a7 */ /* 0x004ea400080011ff */
[----:B--2---:R-:W-:Y:S05]  /*44f0*/  @!P0 BRA `(.L_x_77) ;  /* 0x0000003c001c8947 */ /* 0x004fea0003800000 */
.L_x_155:
[----:B------:R-:W3:Y:S01]  /*4500*/  LDS.128 R4, [R4+0x130] ;  /* 0x0001300004047984 */ /* 0x000ee20000000c00 */
[----:B------:R-:W-:Y:S01]  /*4510*/  UISETP.GE.AND UP0, UPT, UR42, 0x1, UPT ;  /* 0x000000012a00788c */ /* 0x000fe2000bf06270 */
[----:B------:R-:W-:Y:S01]  /*4520*/  @!PT LDS RZ, [RZ] ;  /* 0x00000000fffff984 */ /* 0x000fe20000000800 */
[----:B------:R-:W-:Y:S01]  /*4530*/  @!PT LDS RZ, [RZ] ;  /* 0x00000000fffff984 */ /* 0x000fe20000000800 */
[----:B------:R-:W-:Y:S01]  /*4540*/  @!PT LDS RZ, [RZ] ;  /* 0x00000000fffff984 */ /* 0x000fe20000000800 */
[----:B------:R-:W-:Y:S01]  /*4550*/  @!PT LDS RZ, [RZ] ;  /* 0x00000000fffff984 */ /* 0x000fe20000000800 */
[----:B------:R4:W-:Y:S06]  /*4560*/  MEMBAR.ALL.CTA ;  /* 0x0000000000007992 */ /* 0x0009ec0000008000 */
[----:B----4-:R-:W4:Y:S01]  /*4570*/  FENCE.VIEW.ASYNC.S ;  /* 0x00000000000073c6 */ /* 0x010f220000000000 */
[----:B---3--:R-:W-:Y:S11]  /*4580*/  LOP3.LUT P0, RZ, R6, 0x1, RZ, 0xc0, !PT ;  /* 0x0000000106ff7812 */ /* 0x008ff6000780c0ff */
[----:B------:R-:W-:Y:S02]  /*4590*/  @!UPT UIADD3 URZ, UPT, UPT, URZ, URZ, URZ ;  /* 0x000000fffffff290 */ /* 0x000fe4000fffe0ff */
[----:B----4-:R-:W-:Y:S01]  /*45a0*/  VOTEU.ANY UP2, P0 ;  /* 0x0000000000ff7886 */ /* 0x010fe20000040100 */
[----:B------:R-:W-:Y:S11]  /*45b0*/  PLOP3.LUT P0, PT, PT, PT, UP2, 0x80, 0x8 ;  /* 0x000000000008781c */ /* 0x000ff60003f0f028 */
[----:B------:R-:W-:Y:S02]  /*45c0*/  @!UPT UIADD3 URZ, UPT, UPT, URZ, URZ, URZ ;  /* 0x000000fffffff290 */ /* 0x000fe4000fffe0ff */
[----:B--2---:R-:W-:Y:S02]  /*45d0*/  @P0 SHF.R.U32.HI R0, RZ, 0x10, R5 ;  /* 0x00000010ff000819 */ /* 0x004fe40000011605 */
[----:B------:R-:W-:Y:S02]  /*45e0*/  @P0 MOV R2, R4 ;  /* 0x0000000400020202 */ /* 0x000fe40000000f00 */
[----:B------:R-:W-:Y:S01]  /*45f0*/  @P0 R2UR UR4, R0 ;  /* 0x00000000000402ca */ /* 0x000fe200000e0000 */
[----:B------:R-:W-:Y:S01]  /*4600*/  VIADD R0, R8, 0xb0 ;  /* 0x000000b008007836 */ /* 0x000fe20000000000 */
[----:B------:R-:W-:Y:S02]  /*4610*/  @P0 LOP3.LUT R4, R5, 0xffff, RZ, 0xc0, !PT ;  /* 0x0000ffff05040812 */ /* 0x000fe400078ec0ff */
[----:B------:R-:W-:Y:S02]  /*4620*/  @P0 R2UR UR6, R2 ;  /* 0x00000000020602ca */ /* 0x000fe400000e0000 */
[----:B------:R-:W-:Y:S02]  /*4630*/  PRMT R0, RZ, 0x654, R0 ;  /* 0x00000654ff007816 */ /* 0x000fe40000000000 */
[----:B------:R-:W-:Y:S02]  /*4640*/  @P0 R2UR UR5, R4 ;  /* 0x00000000040502ca */ /* 0x000fe400000e0000 */
[----:B------:R2:W-:Y:S03]  /*4650*/  SYNCS.ARRIVE.TRANS64.RED.A1T0 RZ, [R0+URZ], RZ ;  /* 0x000000ff00ff79a7 */ /* 0x0005e600081004ff */
[----:B------:R-:W-:Y:S04]  /*4660*/  @UP2 UMOV UR28, UR4 ;  /* 0x00000004001c2c82 */ /* 0x000fe80008000000 */
[----:B------:R-:W-:Y:S04]  /*4670*/  @UP2 UMOV UR14, UR6 ;  /* 0x00000006000e2c82 */ /* 0x000fe80008000000 */
[----:B------:R-:W-:Y:S01]  /*4680*/  @UP2 UMOV UR13, UR5 ;  /* 0x00000005000d2c82 */ /* 0x000fe20008000000 */
[----:B------:R-:W-:Y:S05]  /*4690*/  BRA.U !UP0, `(.L_x_78) ;  /* 0x0000000108c07547 */ /* 0x000fea000b800000 */
[----:B------:R-:W-:Y:S02]  /*46a0*/  UIMAD.WIDE.U32 UR8, UR13, UR35, URZ ;  /* 0x000000230d0872a5 */ /* 0x000fe4000f8e00ff */
[----:B------:R-:W-:Y:S02]  /*46b0*/  UP2UR UR12, UPR, URZ, 0x4 ;  /* 0x00000004ff0c7883 */ /* 0x000fe40008000000 */
[----:B------:R-:W-:Y:S02]  /*46c0*/  UISETP.NE.AND UP2, UPT, UR34, 0x1, UPT ;  /* 0x000000012200788c */ /* 0x000fe4000bf45270 */
[----:B------:R-:W-:Y:S02]  /*46d0*/  UIMAD.WIDE.U32 UR10, UR14, UR32, URZ ;  /* 0x000000200e0a72a5 */ /* 0x000fe4000f8e00ff */
[----:B------:R-:W-:Y:S02]  /*46e0*/  USEL UR4, UR29, UR38, !UP2 ;  /* 0x000000261d047287 */ /* 0x000fe4000d000000 */
[----:B------:R-:W-:Y:S02]  /*46f0*/  UISETP.NE.AND UP0, UPT, UR15, 0x1, UPT ;  /* 0x000000010f00788c */ /* 0x000fe4000bf05270 */
[----:B------:R-:W-:Y:S02]  /*4700*/  UP2UR UR22, UPR, URZ, 0x2 ;  /* 0x00000002ff167883 */ /* 0x000fe40008000000 */
[----:B------:R-:W-:Y:S02]  /*4710*/  UISETP.NE.AND UP1, UPT, UR42, 0x1, UPT ;  /* 0x000000012a00788c */ /* 0x000fe4000bf25270 */
[----:B-1----:R-:W-:Y:S02]  /*4720*/  UIMAD.WIDE.U32 UR18, UR4, UR16, URZ ;  /* 0x00000010041272a5 */ /* 0x002fe4000f8e00ff */
[----:B------:R-:W-:Y:S01]  /*4730*/  USEL UR7, UR37, UR39, !UP0 ;  /* 0x0000002725077287 */ /* 0x000fe2000c000000 */
[----:B------:R-:W-:Y:S02]  /*4740*/  UMOV UR5, UR9 ;  /* 0x0000000900057c82 */ /* 0x000fe40008000000 */
[----:B------:R-:W-:Y:S02]  /*4750*/  USHF.R.U32.HI UR6, URZ, UR41, UR5 ;  /* 0x00000029ff067299 */ /* 0x000fe40008011605 */
[----:B------:R-:W-:Y:S02]  /*4760*/  UIMAD.WIDE.U32 UR20, UR7, UR16, URZ ;  /* 0x00000010071472a5 */ /* 0x000fe4000f8e00ff */
[----:B------:R-:W-:Y:S02]  /*4770*/  USEL UR6, UR13, UR6, !UP2 ;  /* 0x000000060d067287 */ /* 0x000fe4000d000000 */
[----:B------:R-:W-:Y:S01]  /*4780*/  UISETP.NE.AND UP2, UPT, UR12, URZ, UPT ;  /* 0x000000ff0c00728c */ /* 0x000fe2000bf45270 */
[----:B------:R-:W-:Y:S01]  /*4790*/  UMOV UR5, UR11 ;  /* 0x0000000b00057c82 */ /* 0x000fe20008000000 */
[----:B------:R-:W-:Y:S02]  /*47a0*/  UIMAD.WIDE.U32 UR10, UR6, UR16, URZ ;  /* 0x00000010060a72a5 */ /* 0x000fe4000f8e00ff */
[----:B------:R-:W-:Y:S03]  /*47b0*/  USHF.R.U32.HI UR8, URZ, UR33, UR5 ;  /* 0x00000021ff087299 */ /* 0x000fe60008011605 */
[----:B------:R-:W-:Y:S02]  /*47c0*/  UMOV UR5, UR19 ;  /* 0x0000001300057c82 */ /* 0x000fe40008000000 */
[----:B------:R-:W-:Y:S03]  /*47d0*/  @UP1 USHF.R.U32.HI UR4, URZ, UR17, UR5 ;  /* 0x00000011ff041299 */ /* 0x000fe60008011605 */
[----:B------:R-:W-:Y:S01]  /*47e0*/  UMOV UR5, UR21 ;  /* 0x0000001500057c82 */ /* 0x000fe20008000000 */
[----:B------:R-:W-:Y:S02]  /*47f0*/  UIMAD UR4, UR42, UR4, URZ ;  /* 0x000000042a0472a4 */ /* 0x000fe4000f8e02ff */
[----:B------:R-:W-:Y:S02]  /*4800*/  @UP1 USHF.R.U32.HI UR7, URZ, UR17, UR5 ;  /* 0x00000011ff071299 */ /* 0x000fe40008011605 */
[----:B------:R-:W-:Y:S02]  /*4810*/  USEL UR5, UR14, UR8, !UP0 ;  /* 0x000000080e057287 */ /* 0x000fe4000c000000 */
[----:B------:R-:W-:Y:S02]  /*4820*/  UIMAD UR8, UR42, UR7, URZ ;  /* 0x000000072a0872a4 */ /* 0x000fe4000f8e02ff */
[----:B------:R-:W-:Y:S03]  /*4830*/  UISETP.GE.AND UP0, UPT, UR6, UR4, UPT ;  /* 0x000000040600728c */ /* 0x000fe6000bf06270 */
[----:B------:R-:W-:Y:S01]  /*4840*/  UMOV UR4, UR11 ;  /* 0x0000000b00047c82 */ /* 0x000fe20008000000 */
[----:B------:R-:W-:Y:S02]  /*4850*/  UISETP.GE.OR UP0, UPT, UR5, UR8, UP0 ;  /* 0x000000080500728c */ /* 0x000fe40008706670 */
[----:B------:R-:W-:Y:S02]  /*4860*/  USHF.R.U32.HI UR4, URZ, UR17, UR4 ;  /* 0x00000011ff047299 */ /* 0x000fe40008011604 */
[----:B------:R-:W-:Y:S02]  /*4870*/  UIMAD.WIDE.U32 UR8, UR5, UR16, URZ ;  /* 0x00000010050872a5 */ /* 0x000fe4000f8e00ff */
[----:B------:R-:W-:Y:S04]  /*4880*/  USEL UR10, UR6, UR4, !UP1 ;  /* 0x00000004060a7287 */ /* 0x000fe8000c800000 */
[----:B------:R-:W-:Y:S01]  /*4890*/  UIADD3 UR11, UPT, UPT, -UR10, URZ, URZ ;  /* 0x000000ff0a0b7290 */ /* 0x000fe2000fffe1ff */
[----:B------:R-:W-:Y:S02]  /*48a0*/  @!UP0 UMOV UR4, UR9 ;  /* 0x0000000900048c82 */ /* 0x000fe40008000000 */
[----:B------:R-:W-:Y:S02]  /*48b0*/  @!UP0 USHF.R.U32.HI UR4, URZ, UR17, UR4 ;  /* 0x00000011ff048299 */ /* 0x000fe40008011604 */
[----:B------:R-:W-:Y:S02]  /*48c0*/  UIMAD UR8, UR42, UR11, UR6 ;  /* 0x0000000b2a0872a4 */ /* 0x000fe4000f8e0206 */
[----:B------:R-:W-:Y:S02]  /*48d0*/  @!UP0 USEL UR4, UR5, UR4, !UP1 ;  /* 0x0000000405048287 */ /* 0x000fe4000c800000 */
[----:B------:R-:W-:Y:S02]  /*48e0*/  UISETP.NE.AND UP1, UPT, UR22, URZ, UPT ;  /* 0x000000ff1600728c */ /* 0x000fe4000bf25270 */
[----:B------:R-:W-:Y:S02]  /*48f0*/  @!UP0 UIMAD UR8, UR7, UR8, UR4 ;  /* 0x00000008070882a4 */ /* 0x000fe4000f8e0204 */
[----:B------:R-:W-:Y:S02]  /*4900*/  @!UP0 UIADD3 UR9, UPT, UPT, UR10, -UR4, URZ ;  /* 0x800000040a098290 */ /* 0x000fe4000fffe0ff */
[----:B------:R-:W-:Y:S02]  /*4910*/  UIADD3 UR4, UPT, UPT, -UR5, URZ, URZ ;  /* 0x000000ff05047290 */ /* 0x000fe4000fffe1ff */
[----:B------:R-:W-:Y:S02]  /*4920*/  UIADD3 UR7, UPT, UPT, -UR6, URZ, URZ ;  /* 0x000000ff06077290 */ /* 0x000fe4000fffe1ff */
[----:B------:R-:W-:Y:S02]  /*4930*/  @!UP0 UIMAD UR6, UR9, UR42, UR5 ;  /* 0x0000002a090682a4 */ /* 0x000fe4000f8e0205 */
[----:B------:R-:W-:Y:S02]  /*4940*/  UIMAD UR14, UR15, UR4, UR14 ;  /* 0x000000040f0e72a4 */ /* 0x000fe4000f8e020e */
[----:B------:R-:W-:Y:S01]  /*4950*/  UIMAD UR13, UR34, UR7, UR13 ;  /* 0x00000007220d72a4 */ /* 0x000fe2000f8e020d */
[----:B------:R-:W-:Y:S02]  /*4960*/  @!UP0 UMOV UR5, UR8 ;  /* 0x0000000800058c82 */ /* 0x000fe40008000000 */
[----:B------:R-:W-:Y:S02]  /*4970*/  UIMAD UR14, UR5, UR15, UR14 ;  /* 0x0000000f050e72a4 */ /* 0x000fe4000f8e020e */
[----:B------:R-:W-:Y:S11]  /*4980*/  UIMAD UR13, UR6, UR34, UR13 ;  /* 0x00000022060d72a4 */ /* 0x000ff6000f8e020d */
[----:B------:R-:W-:Y:S01]  /*4990*/  @!UPT UIADD3 URZ, UPT, UPT, URZ, URZ, URZ ;  /* 0x000000fffffff290 */ /* 0x000fe2000fffe0ff */
.L_x_78:
[----:B------:R-:W3:Y:S01]  /*49a0*/  @!UP3 LDCU.128 UR20, c[0x0][0xb10] ;  /* 0x00016200ff14b7ac */ /* 0x000ee20008000c00 */
[----:B------:R-:W-:Y:S04]  /*49b0*/  ISETP.NE.U32.AND P0, PT, RZ, UR30, PT ;  /* 0x0000001eff007c0c */ /* 0x000fe8000bf05070 */
[----:B------:R-:W-:Y:S01]  /*49c0*/  ISETP.NE.AND.EX P0, PT, RZ, UR31, PT, P0 ;  /* 0x0000001fff007c0c */ /* 0x000fe2000bf05300 */
[----:B------:R-:W4:Y:S01]  /*49d0*/  @!UP3 LDCU UR5, c[0x0][0xb0c] ;  /* 0x00016180ff05b7ac */ /* 0x000f220008000800 */
[----:B------:R-:W-:Y:S02]  /*49e0*/  USHF.L.U32 UR11, UR26, 0x6, URZ ;  /* 0x000000061a0b7899 */ /* 0x000fe400080006ff */
[----:B------:R-:W-:Y:S02]  /*49f0*/  USHF.L.U32 UR10, UR27, 0x6, URZ ;  /* 0x000000061b0a7899 */ /* 0x000fe400080006ff */
[----:B---3--:R-:W-:Y:S07]  /*4a00*/  UIMAD.WIDE.U32 UR6, UR14, UR20, URZ ;  /* 0x000000140e0672a5 */ /* 0x008fee000f8e00ff */
[----:B------:R-:W-:Y:S01]  /*4a10*/  @!UP3 UMOV UR4, UR7 ;  /* 0x000000070004bc82 */ /* 0x000fe20008000000 */
[----:B----4-:R-:W-:Y:S02]  /*4a20*/  @!UP3 UISETP.NE.AND UP0, UPT, UR5, 0x1, UPT ;  /* 0x000000010500b88c */ /* 0x010fe4000bf05270 */
[----:B------:R-:W-:Y:S02]  /*4a30*/  @!UP3 USHF.R.U32.HI UR4, URZ, UR21, UR4 ;  /* 0x00000015ff04b299 */ /* 0x000fe40008011604 */
[----:B------:R-:W-:Y:S02]  /*4a40*/  UIMAD.WIDE.U32 UR6, UR13, UR23, URZ ;  /* 0x000000170d0672a5 */ /* 0x000fe4000f8e00ff */
[----:B------:R-:W-:Y:S02]  /*4a50*/  @!UP3 USEL UR8, UR14, UR4, !UP0 ;  /* 0x000000040e08b287 */ /* 0x000fe4000c000000 */
[----:B------:R-:W-:Y:S03]  /*4a60*/  @!UP3 UISETP.NE.AND UP0, UPT, UR22, 0x1, UPT ;  /* 0x000000011600b88c */ /* 0x000fe6000bf05270 */
[----:B------:R-:W-:Y:S02]  /*4a70*/  @!UP3 UMOV UR6, UR7 ;  /* 0x000000070006bc82 */ /* 0x000fe40008000000 */
[----:B------:R-:W3:Y:S02]  /*4a80*/  @!UP3 LDCU UR4, c[0x0][0xb20] ;  /* 0x00016400ff04b7ac */ /* 0x000ee40008000800 */
[----:B---3--:R-:W-:Y:S04]  /*4a90*/  @!UP3 USHF.R.U32.HI UR6, URZ, UR4, UR6 ;  /* 0x00000004ff06b299 */ /* 0x008fe80008011606 */
[----:B------:R-:W-:Y:S04]  /*4aa0*/  @!UP3 USEL UR6, UR13, UR6, !UP0 ;  /* 0x000000060d06b287 */ /* 0x000fe8000c000000 */
[----:B------:R-:W-:Y:S02]  /*4ab0*/  @!UP3 UIADD3 UR4, UPT, UPT, -UR8, UR6, URZ ;  /* 0x000000060804b290 */ /* 0x000fe4000fffe1ff */
[----:B------:R-:W-:Y:S02]  /*4ac0*/  @!UP3 UIADD3 UR6, UPT, UPT, UR8, -UR6, URZ ;  /* 0x800000060806b290 */ /* 0x000fe4000fffe0ff */
[----:B------:R-:W-:Y:S02]  /*4ad0*/  @!UP3 UIMAD UR14, UR4, UR5, UR14 ;  /* 0x00000005040eb2a4 */ /* 0x000fe4000f8e020e */
[----:B------:R-:W-:Y:S01]  /*4ae0*/  @!UP3 UIMAD UR13, UR6, UR22, UR13 ;  /* 0x00000016060db2a4 */ /* 0x000fe2000f8e020d */
[----:B------:R-:W-:Y:S11]  /*4af0*/  BRA.U UP4, `(.L_x_79) ;  /* 0x0000000104107547 */ /* 0x000ff6000b800000 */
[----:B------:R-:W-:Y:S04]  /*4b00*/  MOV R2, UR40 ;  /* 0x0000002800027c02 */ /* 0x000fe80008000f00 */
[----:B------:R-:W-:Y:S04]  /*4b10*/  SHF.L.U32 R2, R2, 0x1f, RZ ;  /* 0x0000001f02027819 */ /* 0x000fe800000006ff */
[----:B------:R-:W3:Y:S02]  /*4b20*/  SYNCS.PHASECHK.TRANS64.TRYWAIT P1, [UR24+0x98], R2 ;  /* 0x00009802ff0075a7 */ /* 0x000ee40008021118 */
[----:B---3--:R-:W-:Y:S05]  /*4b30*/  @!P1 BRA `(.L_x_80) ;  /* 0x0000003400a09947 */ /* 0x008fea0003800000 */
.L_x_79:
[----:B------:R-:W-:Y:S05]  /*4b40*/  BRA.U !UP6, `(.L_x_81) ;  /* 0x000000010e387547 */ /* 0x000fea000b800000 */
[----:B------:R-:W-:Y:S01]  /*4b50*/  UPLOP3.LUT UP1, UPT, UPT, UPT, UP5, 0x80, 0x8 ;  /* 0x000000000008789c */ /* 0x000fe20003f2f050 */
[----:B--2---:R-:W-:Y:S01]  /*4b60*/  HFMA2 R0, -RZ, RZ, 0, 5.9604644775390625e-08 ;  /* 0x00000001ff007431 */ /* 0x004fe200000001ff */
[----:B------:R-:W2:Y:S01]  /*4b70*/  LDCU.64 UR8, c[0x0][0x358] ;  /* 0x00006b00ff0877ac */ /* 0x000ea20008000a00 */
[----:B------:R-:W-:Y:S03]  /*4b80*/  IMAD.MOV.U32 R45, RZ, RZ, 0x1 ;  /* 0x00000001ff2d7424 */ /* 0x000fe600078e00ff */
[----:B------:R-:W-:Y:S05]  /*4b90*/  PLOP3.LUT P1, PT, PT, PT, UP1, 0x80, 0x8 ;  /* 0x000000000008781c */ /* 0x000fea0003f2f018 */
[----:B------:R-:W3:Y:S01]  /*4ba0*/  @UP1 LDCU.64 UR4, c[0x0][0x888] ;  /* 0x00011100ff0417ac */ /* 0x000ee20008000a00 */
[----:B------:R-:W-:Y:S07]  /*4bb0*/  @UP1 UIMAD UR6, UR36, UR30, URZ ;  /* 0x0000001e240612a4 */ /* 0x000fee000f8e02ff */
[----:B------:R-:W-:Y:S01]  /*4bc0*/  @!P1 PRMT R45, R0, 0x7610, R45 ;  /* 0x00007610002d9816 */ /* 0x000fe2000000002d */
[----:B---3--:R-:W-:Y:S06]  /*4bd0*/  @UP1 UIMAD.WIDE UR4, UR6, 0x4, UR4 ;  /* 0x00000004060418a5 */ /* 0x008fec000f8e0204 */
[----:B-----5:R-:W-:Y:S01]  /*4be0*/  IMAD.U32 R26, RZ, RZ, UR4 ;  /* 0x00000004ff1a7e24 */ /* 0x020fe2000f8e00ff */
[----:B------:R-:W-:Y:S04]  /*4bf0*/  MOV R27, UR5 ;  /* 0x00000005001b7c02 */ /* 0x000fe80008000f00 */
[----:B------:R-:W3:Y:S01]  /*4c00*/  @!UP1 LDCU UR4, c[0x0][0x880] ;  /* 0x00011000ff0497ac */ /* 0x000ee20008000800 */
[----:B--2---:R4:W5:Y:S02]  /*4c10*/  @P1 LDG.E R26, desc[UR8][R26.64] ;  /* 0x000000081a1a1981 */ /* 0x004964000c1e1900 */
[----:B---34-:R-:W-:Y:S07]  /*4c20*/  @!P1 IMAD.U32 R26, RZ, RZ, UR4 ;  /* 0x00000004ff1a9e24 */ /* 0x018fee000f8e00ff */
.L_x_81:
[----:B-----5:R-:W-:Y:S01]  /*4c30*/  @!P0 FSETP.EQ.AND P2, PT, R26, RZ, PT ;  /* 0x000000ff1a00820b */ /* 0x020fe20003f42000 */
[----:B------:R-:W-:Y:S01]  /*4c40*/  @!UPT UIADD3 URZ, UPT, UPT, URZ, URZ, URZ ;  /* 0x000000fffffff290 */ /* 0x000fe2000fffe0ff */
[----:B------:R-:W-:Y:S11]  /*4c50*/  @!P0 BRA `(.L_x_82) ;  /* 0x0000000000148947 */ /* 0x000ff60003800000 */
[----:B------:R-:W-:Y:S02]  /*4c60*/  LOP3.LUT P0, RZ, R45, 0xff, RZ, 0xc0, !PT ;  /* 0x000000ff2dff7812 */ /* 0x000fe4000780c0ff */
[----:B------:R-:W-:Y:S04]  /*4c70*/  PLOP3.LUT P2, PT, PT, PT, UP1, 0x80, 0x8 ;  /* 0x000000000008781c */ /* 0x000fe80003f4f018 */
[----:B------:R-:W-:Y:S07]  /*4c80*/  PLOP3.LUT P2, PT, P2, PT, PT, 0x8, 0x80 ;  /* 0x000000000080781c */ /* 0x000fee000174e170 */
[----:B------:R-:W-:Y:S11]  /*4c90*/  @P0 FSETP.EQ.AND P2, PT, R26, RZ, PT ;  /* 0x000000ff1a00020b */ /* 0x000ff60003f42000 */
[----:B------:R-:W-:Y:S02]  /*4ca0*/  @!UPT UIADD3 URZ, UPT, UPT, URZ, URZ, URZ ;  /* 0x000000fffffff290 */ /* 0x000fe4000fffe0ff */
.L_x_82:
[----:B------:R-:W-:Y:S01]  /*4cb0*/  ULEA UR4, UR25, UR24, 0x3 ;  /* 0x0000001819047291 */ /* 0x000fe2000f8e18ff */
[----:B--2---:R-:W-:Y:S02]  /*4cc0*/  SHF.L.U32 R2, R11, 0x1f, RZ ;  /* 0x0000001f0b027819 */ /* 0x004fe400000006ff */
[----:B------:R-:W-:Y:S04]  /*4cd0*/  ELECT P1, URZ, PT ;  /* 0x0000000000ff782f */ /* 0x000fe80003820000 */
[----:B------:R-:W-:Y:S02]  /*4ce0*/  PLOP3.LUT P1, PT, P2, P1, PT, 0xf2, 0x2f ;  /* 0x00000000002f781c */ /* 0x000fe40001723e72 */
[----:B------:R-:W2:Y:S02]  /*4cf0*/  SYNCS.PHASECHK.TRANS64.TRYWAIT P0, [UR4+0x78], R2 ;  /* 0x00007802ff0075a7 */ /* 0x000ea40008001104 */
[----:B--2---:R-:W-:Y:S09]  /*4d00*/  @!P0 BRA `(.L_x_83) ;  /* 0x0000003400448947 */ /* 0x004ff20003800000 */
.L_x_158:
[----:B------:R-:W-:Y:S01]  /*4d10*/  VOTEU.ALL UP0, P1 ;  /* 0x0000000000ff7886 */ /* 0x000fe20000800000 */
[----:B--2---:R-:W-:Y:S01]  /*4d20*/  @!P1 IADD3 R2, P0, PT, R12, 0x580, RZ ;  /* 0x000005800c029810 */ /* 0x004fe20007f1e0ff */
[----:B------:R-:W-:Y:S01]  /*4d30*/  UIADD3 UR9, UPT, UPT, UR4, 0x60, URZ ;  /* 0x0000006004097890 */ /* 0x000fe2000fffe0ff */
[----:B------:R-:W-:Y:S01]  /*4d40*/  VIADD R10, R10, 0x1 ;  /* 0x000000010a0a7836 */ /* 0x000fe20000000000 */
[----:B------:R-:W-:Y:S01]  /*4d50*/  UMOV UR22, 0x0 ;  /* 0x0000000000167882 */ /* 0x000fe20000000000 */
[----:B------:R-:W-:Y:S01]  /*4d60*/  @!UP0 ULEA UR5, UR25, UR24, 0xc ;  /* 0x0000001819058291 */ /* 0x000fe2000f8e60ff */
[----:B------:R-:W-:Y:S01]  /*4d70*/  @!P1 IMAD.X R0, RZ, RZ, R13, P0 ;  /* 0x000000ffff009224 */ /* 0x000fe200000e060d */
[----:B------:R-:W-:Y:S01]  /*4d80*/  @!P1 R2UR UR7, R2 ;  /* 0x00000000020792ca */ /* 0x000fe200000e0000 */
[----:B------:R-:W-:Y:S01]  /*4d90*/  @!P1 IMAD.MOV.U32 R2, RZ, RZ, 0x1000 ;  /* 0x00001000ff029424 */ /* 0x000fe200078e00ff */
[----:B------:R-:W-:Y:S02]  /*4da0*/  @!UP0 UIADD3 UR8, UPT, UPT, UR5, 0x200, URZ ;  /* 0x0000020005088890 */ /* 0x000fe4000fffe0ff */
[----:B------:R-:W-:Y:S01]  /*4db0*/  UIADD3 UR5, UPT, UPT, UR25, 0x1, URZ ;  /* 0x0000000119057890 */ /* 0x000fe2000fffe0ff */
[----:B------:R-:W-:Y:S01]  /*4dc0*/  UMOV UR23, 0x10000000 ;  /* 0x1000000000177882 */ /* 0x000fe20000000000 */
[----:B------:R-:W-:Y:S02]  /*4dd0*/  UMOV UR12, UR36 ;  /* 0x00000024000c7c82 */ /* 0x000fe40008000000 */
[----:B------:R-:W-:Y:S04]  /*4de0*/  UISETP.NE.AND UP0, UPT, UR5, 0x3, UPT ;  /* 0x000000030500788c */ /* 0x000fe8000bf05270 */
[----:B------:R-:W-:Y:S01]  /*4df0*/  USEL UR6, UR5, URZ, UP0 ;  /* 0x000000ff05067287 */ /* 0x000fe20008000000 */
[----:B------:R-:W-:Y:S01]  /*4e00*/  @!P1 R2UR UR5, R0 ;  /* 0x00000000000592ca */ /* 0x000fe200000e0000 */
[----:B------:R-:W-:Y:S01]  /*4e10*/  IMAD.U32 R4, RZ, RZ, UR7 ;  /* 0x00000007ff047e24 */ /* 0x000fe2000f8e00ff */
[----:B------:R-:W-:Y:S02]  /*4e20*/  USEL UR20, URZ, 0x1, UP0 ;  /* 0x00000001ff147887 */ /* 0x000fe40008000000 */
[----:B------:R-:W-:Y:S01]  /*4e30*/  VOTEU.ALL UP0, P1 ;  /* 0x0000000000ff7886 */ /* 0x000fe20000800000 */
[----:B------:R-:W-:Y:S01]  /*4e40*/  UPRMT UR7, UR54, 0x654, UR9 ;  /* 0x0000065436077896 */ /* 0x000fe20008000009 */
[----:B------:R-:W-:Y:S02]  /*4e50*/  @!P1 R2UR UR18, R4 ;  /* 0x00000000041292ca */ /* 0x000fe400000e0000 */
[----:B------:R-:W-:Y:S04]  /*4e60*/  LOP3.LUT R11, R11, UR20, RZ, 0x3c, !PT ;  /* 0x000000140b0b7c12 */ /* 0x000fe8000f8e3cff */
[----:B------:R-:W-:Y:S01]  /*4e70*/  SHF.L.U32 R0, R11, 0x1f, RZ ;  /* 0x0000001f0b007819 */ /* 0x000fe200000006ff */
[----:B------:R-:W-:Y:S01]  /*4e80*/  IMAD.U32 R5, RZ, RZ, UR5 ;  /* 0x00000005ff057e24 */ /* 0x000fe2000f8e00ff */
[----:B------:R-:W-:Y:S04]  /*4e90*/  ULEA UR5, UR6, UR24, 0x3 ;  /* 0x0000001806057291 */ /* 0x000fe8000f8e18ff */
[----:B------:R-:W-:Y:S11]  /*4ea0*/  @!P1 R2UR UR19, R5 ;  /* 0x00000000051392ca */ /* 0x000ff600000e0000 */
[----:B------:R-:W-:Y:S02]  /*4eb0*/  @!UPT UIADD3 URZ, UPT, UPT, URZ, URZ, URZ ;  /* 0x000000fffffff290 */ /* 0x000fe4000fffe0ff */
[----:B------:R2:W-:Y:S01]  /*4ec0*/  @!UP0 UTMALDG.3D [UR8], [UR18], desc[UR22] ;  /* 0x00001608120085b4 */ /* 0x0005e20008011000 */
[----:B------:R2:W-:Y:S01]  /*4ed0*/  @!P1 SYNCS.ARRIVE.TRANS64.RED.A0TR RZ, [UR4+0x60], R2 ;  /* 0x00006002ffff99a7 */ /* 0x0005e20008300404 */
[----:B------:R-:W-:Y:S01]  /*4ee0*/  SYNCS.ARRIVE.TRANS64.RED.A1T0 RZ, [UR7], RZ ;  /* 0x000000ffffff79a7 */ /* 0x000fe20008100407 */
[----:B------:R-:W3:Y:S02]  /*4ef0*/  SYNCS.PHASECHK.TRANS64.TRYWAIT P0, [UR5+0x78], R0 ;  /* 0x00007800ff0075a7 */ /* 0x000ee40008001105 */
[----:B--23--:R-:W-:Y:S05]  /*4f00*/  @!P0 BRA `(.L_x_84) ;  /* 0x0000003000dc8947 */ /* 0x00cfea0003800000 */
.L_x_160:
[----:B------:R-:W-:Y:S01]  /*4f10*/  UIADD3 UR9, UPT, UPT, UR5, 0x60, URZ ;  /* 0x0000006005097890 */ /* 0x000fe2000fffe0ff */
[----:B--2---:R-:W-:Y:S01]  /*4f20*/  @!P1 IADD3 R2, P0, PT, R12, 0x580, RZ ;  /* 0x000005800c029810 */ /* 0x004fe20007f1e0ff */
[----:B------:R-:W-:Y:S01]  /*4f30*/  UPLOP3.LUT UP4, UPT, UPT, UPT, UPT, 0x80, 0x8 ;  /* 0x000000000008789c */ /* 0x000fe20003f8f070 */
[----:B------:R-:W-:Y:S01]  /*4f40*/  R2UR UR22, R47 ;  /* 0x000000002f1672ca */ /* 0x000fe200000e0000 */
[----:B------:R-:W-:Y:S01]  /*4f50*/  UMOV UR20, 0x0 ;  /* 0x0000000000147882 */ /* 0x000fe20000000000 */
[----:B------:R-:W-:Y:S01]  /*4f60*/  UMOV UR21, 0x10000000 ;  /* 0x1000000000157882 */ /* 0x000fe20000000000 */
[----:B------:R-:W-:Y:S01]  /*4f70*/  UMOV UR12, UR36 ;  /* 0x00000024000c7c82 */ /* 0x000fe20008000000 */
[----:B------:R-:W-:Y:S01]  /*4f80*/  VOTEU.ALL UP0, P1 ;  /* 0x0000000000ff7886 */ /* 0x000fe20000800000 */
[----:B------:R-:W-:Y:S01]  /*4f90*/  @!P1 IMAD.X R0, RZ, RZ, R13, P0 ;  /* 0x000000ffff009224 */ /* 0x000fe200000e060d */
[----:B------:R-:W-:Y:S01]  /*4fa0*/  R2UR UR19, R48 ;  /* 0x00000000301372ca */ /* 0x000fe200000e0000 */
[----:B------:R-:W-:Y:S01]  /*4fb0*/  UMOV UR36, UR28 ;  /* 0x0000001c00247c82 */ /* 0x000fe20008000000 */
[C---:B------:R-:W-:Y:S01]  /*4fc0*/  ISETP.NE.AND P0, PT, R10.reuse, 0x2, PT ;  /* 0x000000020a00780c */ /* 0x040fe20003f05270 */
[----:B------:R-:W-:Y:S02]  /*4fd0*/  @!UP0 ULEA UR4, UR6, UR24, 0xc ;  /* 0x0000001806048291 */ /* 0x000fe4000f8e60ff */
[----:B------:R-:W-:Y:S01]  /*4fe0*/  @!UP0 UIADD3 UR10, UPT, UPT, UR10, 0x20, URZ ;  /* 0x000000200a0a8890 */ /* 0x000fe2000fffe0ff */
[----:B------:R-:W-:Y:S01]  /*4ff0*/  SEL R10, R10, RZ, P0 ;  /* 0x000000ff0a0a7207 */ /* 0x000fe20000000000 */
[----:B------:R-:W-:Y:S02]  /*5000*/  @!UP0 UIADD3 UR8, UPT, UPT, UR4, 0x200, URZ ;  /* 0x0000020004088890 */ /* 0x000fe4000fffe0ff */
[----:B------:R-:W-:Y:S01]  /*5010*/  UIADD3 UR4, UPT, UPT, UR6, 0x1, URZ ;  /* 0x0000000106047890 */ /* 0x000fe2000fffe0ff */
[----:B------:R-:W-:Y:S01]  /*5020*/  @!P1 R2UR UR6, R2 ;  /* 0x00000000020692ca */ /* 0x000fe200000e0000 */
[----:B------:R-:W-:Y:S02]  /*5030*/  UIADD3 UR27, UPT, UPT, UR13, UR22, URZ ;  /* 0x000000160d1b7290 */ /* 0x000fe4000fffe0ff */
[----:B------:R-:W-:Y:S02]  /*5040*/  UISETP.NE.AND UP0, UPT, UR4, 0x3, UPT ;  /* 0x000000030400788c */ /* 0x000fe4000bf05270 */
[----:B------:R-:W-:Y:S02]  /*5050*/  UIADD3 UR26, UPT, UPT, UR14, UR19, URZ ;  /* 0x000000130e1a7290 */ /* 0x000fe4000fffe0ff */
[----:B------:R-:W-:Y:S01]  /*5060*/  USEL UR25, UR4, URZ, UP0 ;  /* 0x000000ff04197287 */ /* 0x000fe20008000000 */
[----:B------:R-:W-:Y:S01]  /*5070*/  @!P1 R2UR UR4, R0 ;  /* 0x00000000000492ca */ /* 0x000fe200000e0000 */
[----:B------:R-:W-:Y:S01]  /*5080*/  USEL UR18, URZ, 0x1, UP0 ;  /* 0x00000001ff127887 */ /* 0x000fe20008000000 */
[----:B------:R-:W-:Y:S01]  /*5090*/  SEL R0, RZ, 0x1, P0 ;  /* 0x00000001ff007807 */ /* 0x000fe20000000000 */
[----:B------:R-:W-:Y:S02]  /*50a0*/  VOTEU.ALL UP0, P1 ;  /* 0x0000000000ff7886 */ /* 0x000fe40000800000 */
[----:B------:R-:W-:Y:S01]  /*50b0*/  IMAD.U32 R4, RZ, RZ, UR6 ;  /* 0x00000006ff047e24 */ /* 0x000fe2000f8e00ff */
[----:B------:R-:W-:Y:S02]  /*50c0*/  LOP3.LUT R9, R9, R0, RZ, 0x3c, !PT ;  /* 0x0000000009097212 */ /* 0x000fe400078e3cff */
[----:B------:R-:W-:Y:S02]  /*50d0*/  LOP3.LUT R11, R11, UR18, RZ, 0x3c, !PT ;  /* 0x000000120b0b7c12 */ /* 0x000fe4000f8e3cff */
[----:B------:R-:W-:Y:S03]  /*50e0*/  @!P1 R2UR UR6, R4 ;  /* 0x00000000040692ca */ /* 0x000fe600000e0000 */
[----:B------:R-:W-:Y:S01]  /*50f0*/  IMAD.U32 R5, RZ, RZ, UR4 ;  /* 0x00000004ff057e24 */ /* 0x000fe2000f8e00ff */
[----:B------:R-:W-:Y:S04]  /*5100*/  UPRMT UR4, UR54, 0x654, UR9 ;  /* 0x0000065436047896 */ /* 0x000fe80008000009 */
[----:B------:R-:W-:Y:S11]  /*5110*/  @!P1 R2UR UR7, R5 ;  /* 0x00000000050792ca */ /* 0x000ff600000e0000 */
[----:B------:R-:W-:Y:S02]  /*5120*/  @!UPT UIADD3 URZ, UPT, UPT, URZ, URZ, URZ ;  /* 0x000000fffffff290 */ /* 0x000fe4000fffe0ff */
[----:B------:R2:W-:Y:S01]  /*5130*/  @!UP0 UTMALDG.3D [UR8], [UR6], desc[UR20] ;  /* 0x00001408060085b4 */ /* 0x0005e20008011000 */
[----:B------:R2:W-:Y:S01]  /*5140*/  @!P1 SYNCS.ARRIVE.TRANS64.RED.A0TR RZ, [UR5+0x60], R3 ;  /* 0x00006003ffff99a7 */ /* 0x0005e20008300405 */
[----:B------:R-:W-:Y:S01]  /*5150*/  SYNCS.ARRIVE.TRANS64.RED.A1T0 RZ, [UR4], RZ ;  /* 0x000000ffffff79a7 */ /* 0x000fe20008100404 */
[----:B------:R-:W-:Y:S05]  /*5160*/  BRA.U UP2, `(.L_x_85) ;  /* 0xfffffff102d07547 */ /* 0x000fea000b83ffff */
[----:B------:R-:W-:Y:S01]  /*5170*/  UIADD3 UR24, UPT, UPT, UR24, 0x78, URZ ;  /* 0x0000007818187890 */ /* 0x000fe2000fffe0ff */
[----:B------:R-:W-:-:S03]  /*5180*/  SHF.L.U32 R2, R11, 0x1f, RZ ;  /* 0x0000001f0b027819 */ /* 0x000fc600000006ff */
[----:B------:R-:W-:-:S09]  /*5190*/  ULEA UR4, UR25, UR24, 0x3 ;  /* 0x0000001819047291 */ /* 0x000fd2000f8e18ff */
[----:B------:R-:W3:Y:S02]  /*51a0*/  SYNCS.PHASECHK.TRANS64.TRYWAIT P0, [UR4], R2 ;  /* 0x00000002ff0075a7 */ /* 0x000ee40008001104 */
[----:B---3--:R-:W-:Y:S05]  /*51b0*/  @!P0 BRA `(.L_x_86) ;  /* 0x0000003000488947 */ /* 0x008fea0003800000 */
.L_x_162:
[----:B------:R-:W-:-:S04]  /*51c0*/  UIADD3 UR4, UPT, UPT, UR25, 0x1, URZ ;  /* 0x0000000119047890 */ /* 0x000fc8000fffe0ff */
[----:B------:R-:W-:-:S04]  /*51d0*/  UISETP.NE.AND UP0, UPT, UR4, 0x3, UPT ;  /* 0x000000030400788c */ /* 0x000fc8000bf05270 */
[----:B--2---:R-:W-:Y:S02]  /*51e0*/  USEL UR6, URZ, 0x1, UP0 ;  /* 0x00000001ff067887 */ /* 0x004fe40008000000 */
[----:B------:R-:W-:-:S04]  /*51f0*/  USEL UR4, UR4, URZ, UP0 ;  /* 0x000000ff04047287 */ /* 0x000fc80008000000 */
[----:B------:R-:W-:Y:S01]  /*5200*/  ULEA UR5, UR4, UR24, 0x3 ;  /* 0x0000001804057291 */ /* 0x000fe2000f8e18ff */
[----:B------:R-:W-:-:S04]  /*5210*/  LOP3.LUT R11, R11, UR6, RZ, 0x3c, !PT ;  /* 0x000000060b0b7c12 */ /* 0x000fc8000f8e3cff */
[----:B---3--:R-:W-:-:S04]  /*5220*/  SHF.L.U32 R2, R11, 0x1f, RZ ;  /* 0x0000001f0b027819 */ /* 0x008fc800000006ff */
[----:B------:R-:W2:Y:S02]  /*5230*/  SYNCS.PHASECHK.TRANS64.TRYWAIT P0, [UR5], R2 ;  /* 0x00000002ff0075a7 */ /* 0x000ea40008001105 */
[----:B--2---:R-:W-:Y:S05]  /*5240*/  @!P0 BRA `(.L_x_87) ;  /* 0x00000030003c8947 */ /* 0x004fea0003800000 */
.L_x_164:
[----:B------:R-:W-:-:S04]  /*5250*/  UIADD3 UR4, UPT, UPT, UR4, 0x1, URZ ;  /* 0x0000000104047890 */ /* 0x000fc8000fffe0ff */
[----:B------:R-:W-:-:S04]  /*5260*/  UISETP.NE.AND UP0, UPT, UR4, 0x3, UPT ;  /* 0x000000030400788c */ /* 0x000fc8000bf05270 */
[----:B------:R-:W-:Y:S02]  /*5270*/  USEL UR5, URZ, 0x1, UP0 ;  /* 0x00000001ff057887 */ /* 0x000fe40008000000 */
[----:B------:R-:W-:-:S04]  /*5280*/  USEL UR4, UR4, URZ, UP0 ;  /* 0x000000ff04047287 */ /* 0x000fc80008000000 */
[----:B------:R-:W-:Y:S01]  /*5290*/  ULEA UR4, UR4, UR24, 0x3 ;  /* 0x0000001804047291 */ /* 0x000fe2000f8e18ff */
[----:B--2---:R-:W-:-:S04]  /*52a0*/  LOP3.LUT R2, R11, UR5, RZ, 0x3c, !PT ;  /* 0x000000050b027c12 */ /* 0x004fc8000f8e3cff */
[----:B------:R-:W-:Y:S01]  /*52b0*/  SHF.L.U32 R2, R2, 0x1f, RZ ;  /* 0x0000001f02027819 */ /* 0x000fe200000006ff */
[----:B------:R-:W-:-:S07]  /*52c0*/  IMAD.U32 R0, RZ, RZ, UR4 ;  /* 0x00000004ff007e24 */ /* 0x000fce000f8e00ff */
.L_x_88:
[----:B--2---:R2:W3:Y:S02]  /*52d0*/  SYNCS.PHASECHK.TRANS64.TRYWAIT P0, [R0+URZ], R2 ;  /* 0x00000002000075a7 */ /* 0x0044e400080011ff */
[----:B---3--:R-:W-:Y:S05]  /*52e0*/  @!P0 NANOSLEEP.SYNCS 0x989680 ;  /* 0x009896800000895d */ /* 0x008fea0003900000 */
[----:B------:R-:W3:Y:S02]  /*52f0*/  @!P0 SYNCS.PHASECHK.TRANS64 P0, [R0+URZ], R2 ;  /* 0x00000002000085a7 */ /* 0x000ee400080010ff */
[----:B-1-3--:R-:W-:Y:S05]  /*5300*/  @P0 EXIT ;  /* 0x000000000000094d */ /* 0x00afea0003800000 */
[----:B------:R-:W-:Y:S05]  /*5310*/  BRA `(.L_x_88) ;  /* 0xfffffffc00ec7947 */ /* 0x000fea000383ffff */
.L_x_76:
[----:B------:R-:W-:-:S06]  /*5320*/  UISETP.GE.AND UP0, UPT, UR18, 0x4, UPT ;  /* 0x000000041200788c */ /* 0x000fcc000bf06270 */
[----:B------:R-:W-:-:S13]  /*5330*/  PLOP3.LUT P0, PT, PT, PT, UP0, 0x80, 0x8 ;  /* 0x000000000008781c */ /* 0x000fda0003f0f008 */
[----:B-1----:R-:W-:Y:S05]  /*5340*/  @!P0 EXIT ;  /* 0x000000000000894d */ /* 0x002fea0003800000 */
[----:B------:R-:W-:Y:S01]  /*5350*/  BAR.SYNC.DEFER_BLOCKING 0x6, 0xa0 ;  /* 0x0182800000007b1d */ /* 0x000fe20000010000 */
[C---:B------:R-:W-:Y:S01]  /*5360*/  IMAD.SHL.U32 R3, R55.reuse, 0x20, RZ ;  /* 0x0000002037037824 */ /* 0x040fe200078e00ff */
[----:B------:R-:W-:Y:S01]  /*5370*/  SHF.R.U32.HI R4, RZ, 0x1, R55 ;  /* 0x00000001ff047819 */ /* 0x000fe20000011637 */
[C---:B------:R-:W-:Y:S01]  /*5380*/  IMAD.SHL.U32 R2, R55.reuse, 0x10, RZ ;  /* 0x0000001037027824 */ /* 0x040fe200078e00ff */
[C---:B------:R-:W-:Y:S01]  /*5390*/  LOP3.LUT P0, RZ, R55.reuse, 0x4, RZ, 0xc0, !PT ;  /* 0x0000000437ff7812 */ /* 0x040fe2000780c0ff */
[----:B------:R-:W-:Y:S01]  /*53a0*/  IMAD.U32 R23, R55, 0x10000, RZ ;  /* 0x0001000037177824 */ /* 0x000fe200078e00ff */
[----:B------:R-:W-:Y:S01]  /*53b0*/  UMOV UR44, 0x400 ;  /* 0x00000400002c7882 */ /* 0x000fe20000000000 */
[----:B------:R-:W1:Y:S01]  /*53c0*/  LDCU.64 UR4, c[0x0][0x890] ;  /* 0x00011200ff0477ac */ /* 0x000e620008000a00 */
[----:B------:R-:W2:Y:S01]  /*53d0*/  LDC.64 R42, c[0x0][0x8b0] ;  /* 0x00022c00ff2a7b82 */ /* 0x000ea20000000a00 */
[----:B------:R-:W-:Y:S01]  /*53e0*/  LOP3.LUT R5, R3, 0xc0, RZ, 0xc0, !PT ;  /* 0x000000c003057812 */ /* 0x000fe200078ec0ff */
[----:B------:R-:W-:Y:S01]  /*53f0*/  IMAD.SHL.U32 R44, R55, 0x4, RZ ;  /* 0x00000004372c7824 */ /* 0x000fe200078e00ff */
[----:B------:R-:W-:Y:S01]  /*5400*/  ULEA UR44, UR54, UR44, 0x18 ;  /* 0x0000002c362c7291 */ /* 0x000fe2000f8ec0ff */
[----:B------:R-:W-:Y:S01]  /*5410*/  LOP3.LUT R2, R2, 0x600, RZ, 0xc0, !PT ;  /* 0x0000060002027812 */ /* 0x000fe200078ec0ff */
[----:B------:R-:W-:Y:S01]  /*5420*/  IMAD.MOV.U32 R54, RZ, RZ, 0x10 ;  /* 0x00000010ff367424 */ /* 0x000fe200078e00ff */
[----:B------:R-:W-:Y:S01]  /*5430*/  LOP3.LUT R4, R5, 0x8, R4, 0xf8, !PT ;  /* 0x0000000805047812 */ /* 0x000fe200078ef804 */
[----:B------:R-:W-:Y:S01]  /*5440*/  IMAD.MOV.U32 R22, RZ, RZ, RZ ;  /* 0x000000ffff167224 */ /* 0x000fe200078e00ff */
[----:B------:R-:W3:Y:S01]  /*5450*/  LDC.64 R40, c[0x0][0x8a8] ;  /* 0x00022a00ff287b82 */ /* 0x000ee20000000a00 */
[----:B------:R-:W-:-:S02]  /*5460*/  LOP3.LUT R2, R2, 0x20, R3, 0xf8, !PT ;  /* 0x0000002002027812 */ /* 0x000fc400078ef803 */
[----:B------:R-:W-:Y:S02]  /*5470*/  CS2R R52, SRZ ;  /* 0x0000000000347805 */ /* 0x000fe4000001ff00 */
[----:B------:R-:W-:Y:S01]  /*5480*/  LOP3.LUT R23, R23, 0x600000, RZ, 0xc0, !PT ;  /* 0x0060000017177812 */ /* 0x000fe200078ec0ff */
[----:B------:R-:W-:Y:S01]  /*5490*/  IMAD.MOV.U32 R51, RZ, RZ, RZ ;  /* 0x000000ffff337224 */ /* 0x000fe200078e00ff */
[----:B------:R-:W-:Y:S01]  /*54a0*/  LOP3.LUT R44, R4, 0x18, R44, 0x78, !PT ;  /* 0x00000018042c7812 */ /* 0x000fe200078e782c */
[----:B------:R-:W4:Y:S01]  /*54b0*/  LDCU UR63, c[0x0][0x370] ;  /* 0x00006e00ff3f77ac */ /* 0x000f220008000800 */
[----:B------:R-:W-:Y:S01]  /*54c0*/  LOP3.LUT R2, R2, 0x100, R3, 0xf8, !PT ;  /* 0x0000010002027812 */ /* 0x000fe200078ef803 */
[----:B------:R-:W4:Y:S01]  /*54d0*/  LDS R0, [UR44+0x150] ;  /* 0x0001502cff007984 */ /* 0x000f220008000800 */
[----:B-1----:R-:W-:Y:S01]  /*54e0*/  IMAD.U32 R57, RZ, RZ, UR4 ;  /* 0x00000004ff397e24 */ /* 0x002fe2000f8e00ff */
[----:B------:R-:W-:Y:S01]  /*54f0*/  UIADD3 UR4, UPT, UPT, UR44, 0x200, URZ ;  /* 0x000002002c047890 */ /* 0x000fe2000fffe0ff */
[----:B------:R-:W-:Y:S01]  /*5500*/  LOP3.LUT R44, R2, R44, RZ, 0xfc, !PT ;  /* 0x0000002c022c7212 */ /* 0x000fe200078efcff */
[----:B------:R-:W-:Y:S01]  /*5510*/  IMAD.U32 R56, RZ, RZ, UR5 ;  /* 0x00000005ff387e24 */ /* 0x000fe2000f8e00ff */
[----:B------:R-:W-:Y:S01]  /*5520*/  LOP3.LUT R55, R55, 0x60, RZ, 0xc0, !PT ;  /* 0x0000006037377812 */ /* 0x000fe200078ec0ff */
[----:B------:R-:W1:Y:S01]  /*5530*/  LDCU UR43, c[0x0][0xb0c] ;  /* 0x00016180ff2b77ac */ /* 0x000e620008000800 */
[----:B------:R-:W-:Y:S01]  /*5540*/  SEL R54, R54, 0xfffffff0, !P0 ;  /* 0xfffffff036367807 */ /* 0x000fe20004000000 */
[----:B------:R-:W-:Y:S01]  /*5550*/  IMAD.U32 R59, RZ, RZ, UR4 ;  /* 0x00000004ff3b7e24 */ /* 0x000fe2000f8e00ff */
[----:B------:R-:W1:Y:S01]  /*5560*/  LDCU UR39, c[0x0][0xb30] ;  /* 0x00016600ff2777ac */ /* 0x000e620008000800 */
[----:B------:R-:W1:Y:S01]  /*5570*/  LDCU.64 UR60, c[0x0][0x888] ;  /* 0x00011100ff3c77ac */ /* 0x000e620008000a00 */
[----:B------:R-:W1:Y:S01]  /*5580*/  LDCU.64 UR40, c[0x0][0xb28] ;  /* 0x00016500ff2877ac */ /* 0x000e620008000a00 */
[----:B------:R-:W1:Y:S01]  /*5590*/  LDCU.128 UR56, c[0x0][0xb10] ;  /* 0x00016200ff3877ac */ /* 0x000e620008000c00 */
[----:B------:R-:W1:Y:S01]  /*55a0*/  LDCU UR62, c[0x0][0x374] ;  /* 0x00006e80ff3e77ac */ /* 0x000e620008000800 */
[----:B------:R-:W-:Y:S01]  /*55b0*/  UMOV UR55, 0x1 ;  /* 0x0000000100377882 */ /* 0x000fe20000000000 */
[----:B------:R-:W-:Y:S01]  /*55c0*/  UMOV UR46, URZ ;  /* 0x000000ff002e7c82 */ /* 0x000fe20008000000 */
[----:B------:R-:W-:Y:S01]  /*55d0*/  UMOV UR53, URZ ;  /* 0x000000ff00357c82 */ /* 0x000fe20008000000 */
[----:B------:R-:W-:Y:S01]  /*55e0*/  UMOV UR52, URZ ;  /* 0x000000ff00347c82 */ /* 0x000fe20008000000 */
[----:B-1234-:R-:W-:-:S07]  /*55f0*/  IMAD.IADD R23, R0, 0x1, R23 ;  /* 0x0000000100177824 */ /* 0x01efce00078e0217 */
.L_x_119:
[C---:B------:R-:W-:Y:S02]  /*5600*/  LEA R0, R51.reuse, UR44, 0x3 ;  /* 0x0000002c33007c11 */ /* 0x040fe4000f8e18ff */
[----:B------:R-:W-:Y:S02]  /*5610*/  SHF.L.U32 R2, R52, 0x1f, RZ ;  /* 0x0000001f34027819 */ /* 0x000fe400000006ff */
[----:B-1----:R-:W-:Y:S02]  /*5620*/  LEA R4, R51, UR44, 0x4 ;  /* 0x0000002c33047c11 */ /* 0x002fe4000f8e20ff */
[----:B------:R-:W1:Y:S02]  /*5630*/  SYNCS.PHASECHK.TRANS64.TRYWAIT P0, [R0+URZ+0xa0], R2 ;  /* 0x0000a002000075a7 */ /* 0x000e6400080011ff */
[----:B-1----:R-:W-:Y:S05]  /*5640*/  @!P0 BRA `(.L_x_89) ;  /* 0x0000002c00548947 */ /* 0x002fea0003800000 */
.L_x_165:
[----:B------:R-:W-:Y:S01]  /*5650*/  R2UR UR7, R58 ;  /* 0x000000003a0772ca */ /* 0x000fe200000e0000 */
[----:B------:R-:W2:Y:S01]  /*5660*/  LDS.128 R4, [R4+0x130] ;  /* 0x0001300004047984 */ /* 0x000ea20000000c00 */
[----:B-1----:R-:W-:Y:S01]  /*5670*/  VIADD R0, R0, 0xb0 ;  /* 0x000000b000007836 */ /* 0x002fe20000000000 */
[----:B------:R-:W-:Y:S04]  /*5680*/  UISETP.GE.AND UP0, UPT, UR42, 0x1, UPT ;  /* 0x000000012a00788c */ /* 0x000fe8000bf06270 */
[----:B------:R-:W-:Y:S01]  /*5690*/  PRMT R0, RZ, 0x654, R0 ;  /* 0x00000654ff007816 */ /* 0x000fe20000000000 */
[----:B------:R-:W-:Y:S01]  /*56a0*/  @!PT LDS RZ, [RZ] ;  /* 0x00000000fffff984 */ /* 0x000fe20000000800 */
[----:B------:R-:W-:Y:S01]  /*56b0*/  @!PT LDS RZ, [RZ] ;  /* 0x00000000fffff984 */ /* 0x000fe20000000800 */
[----:B------:R-:W-:Y:S01]  /*56c0*/  @!PT LDS RZ, [RZ] ;  /* 0x00000000fffff984 */ /* 0x000fe20000000800 */
[----:B------:R-:W-:Y:S01]  /*56d0*/  @!PT LDS RZ, [RZ] ;  /* 0x00000000fffff984 */ /* 0x000fe20000000800 */
[----:B------:R1:W-:Y:S06]  /*56e0*/  MEMBAR.ALL.CTA ;  /* 0x0000000000007992 */ /* 0x0003ec0000008000 */
[----:B-1----:R-:W1:Y:S02]  /*56f0*/  FENCE.VIEW.ASYNC.S ;  /* 0x00000000000073c6 */ /* 0x002e640000000000 */
[----:B-1----:R1:W-:Y:S01]  /*5700*/  SYNCS.ARRIVE.TRANS64.RED.A1T0 RZ, [R0+URZ], RZ ;  /* 0x000000ff00ff79a7 */ /* 0x0023e200081004ff */
[----:B--2---:R-:W-:Y:S11]  /*5710*/  LOP3.LUT P0, RZ, R6, 0x1, RZ, 0xc0, !PT ;  /* 0x0000000106ff7812 */ /* 0x004ff6000780c0ff */
[----:B------:R-:W-:Y:S02]  /*5720*/  @!UPT UIADD3 URZ, UPT, UPT, URZ, URZ, URZ ;  /* 0x000000fffffff290 */ /* 0x000fe4000fffe0ff */
[----:B------:R-:W-:Y:S01]  /*5730*/  VOTEU.ANY UP1, P0 ;  /* 0x0000000000ff7886 */ /* 0x000fe20000020100 */
[----:B------:R-:W-:Y:S01]  /*5740*/  PLOP3.LUT P0, PT, PT, PT, UP1, 0x80, 0x8 ;  /* 0x000000000008781c */ /* 0x000fe20003f0f018 */
[----:B------:R-:W-:Y:S06]  /*5750*/  UP2UR UR4, UPR, URZ, 0x2 ;  /* 0x00000002ff047883 */ /* 0x000fec0008000000 */
[----:B------:R-:W-:Y:S06]  /*5760*/  IMAD.U32 R60, RZ, RZ, UR4 ;  /* 0x00000004ff3c7e24 */ /* 0x000fec000f8e00ff */
[----:B------:R-:W-:Y:S02]  /*5770*/  @P0 SHF.R.U32.HI R2, RZ, 0x10, R5 ;  /* 0x00000010ff020819 */ /* 0x000fe40000011605 */
[----:B------:R-:W-:Y:S02]  /*5780*/  @P0 MOV R3, R4 ;  /* 0x0000000400030202 */ /* 0x000fe40000000f00 */
[----:B------:R-:W-:Y:S02]  /*5790*/  @P0 R2UR UR4, R2 ;  /* 0x00000000020402ca */ /* 0x000fe400000e0000 */
[----:B------:R-:W-:Y:S02]  /*57a0*/  @P0 LOP3.LUT R4, R5, 0xffff, RZ, 0xc0, !PT ;  /* 0x0000ffff05040812 */ /* 0x000fe400078ec0ff */
[----:B------:R-:W-:Y:S02]  /*57b0*/  @P0 R2UR UR6, R3 ;  /* 0x00000000030602ca */ /* 0x000fe400000e0000 */
[----:B------:R-:W-:Y:S07]  /*57c0*/  @P0 R2UR UR5, R4 ;  /* 0x00000000040502ca */ /* 0x000fee00000e0000 */
[----:B------:R-:W-:Y:S02]  /*57d0*/  @UP1 UMOV UR7, UR4 ;  /* 0x0000000400071c82 */ /* 0x000fe40008000000 */
[----:B------:R-:W-:Y:S02]  /*57e0*/  IMAD.U32 R58, RZ, RZ, UR7 ;  /* 0x00000007ff3a7e24 */ /* 0x000fe4000f8e00ff */
[----:B------:R-:W-:Y:S02]  /*57f0*/  @UP1 UMOV UR38, UR6 ;  /* 0x0000000600261c82 */ /* 0x000fe40008000000 */
[----:B------:R-:W-:Y:S01]  /*5800*/  @UP1 UMOV UR37, UR5 ;  /* 0x0000000500251c82 */ /* 0x000fe20008000000 */
[----:B-1----:R-:W-:Y:S05]  /*5810*/  BRA.U !UP0, `(.L_x_90) ;  /* 0x0000000108cc7547 */ /* 0x002fea000b800000 */
[----:B------:R-:W1:Y:S01]  /*5820*/  LDCU UR12, c[0x0][0xb20] ;  /* 0x00016400ff0c77ac */ /* 0x000e620008000800 */
[----:B------:R-:W-:Y:S02]  /*5830*/  UIMAD.WIDE.U32 UR4, UR62, UR59, URZ ;  /* 0x0000003b3e0472a5 */ /* 0x000fe4000f8e00ff */
[----:B------:R-:W-:Y:S02]  /*5840*/  UIMAD.WIDE.U32 UR6, UR63, UR56, URZ ;  /* 0x000000383f0672a5 */ /* 0x000fe4000f8e00ff */
[----:B------:R-:W-:Y:S02]  /*5850*/  UISETP.NE.AND UP0, UPT, UR58, 0x1, UPT ;  /* 0x000000013a00788c */ /* 0x000fe4000bf05270 */
[----:B------:R-:W-:Y:S02]  /*5860*/  UIMAD.WIDE.U32 UR8, UR37, UR59, URZ ;  /* 0x0000003b250872a5 */ /* 0x000fe4000f8e00ff */
[----:B------:R-:W-:Y:S02]  /*5870*/  UIMAD.WIDE.U32 UR10, UR38, UR56, URZ ;  /* 0x00000038260a72a5 */ /* 0x000fe4000f8e00ff */
[----:B------:R-:W-:Y:S02]  /*5880*/  UISETP.NE.AND UP1, UPT, UR43, 0x1, UPT ;  /* 0x000000012b00788c */ /* 0x000fe4000bf25270 */
[----:B------:R-:W-:Y:S01]  /*5890*/  UISETP.NE.AND UP2, UPT, UR42, 0x1, UPT ;  /* 0x000000012a00788c */ /* 0x000fe2000bf45270 */
[----:B------:R-:W-:Y:S02]  /*58a0*/  UMOV UR4, UR5 ;  /* 0x0000000500047c82 */ /* 0x000fe40008000000 */
[----:B-1----:R-:W-:Y:S03]  /*58b0*/  USHF.R.U32.HI UR5, URZ, UR12, UR4 ;  /* 0x0000000cff057299 */ /* 0x002fe60008011604 */
[----:B------:R-:W-:Y:S02]  /*58c0*/  UMOV UR4, UR7 ;  /* 0x0000000700047c82 */ /* 0x000fe40008000000 */
[----:B------:R-:W-:Y:S02]  /*58d0*/  USHF.R.U32.HI UR7, URZ, UR57, UR4 ;  /* 0x00000039ff077299 */ /* 0x000fe40008011604 */
[----:B------:R-:W-:Y:S02]  /*58e0*/  USEL UR4, UR62, UR5, !UP0 ;  /* 0x000000053e047287 */ /* 0x000fe4000c000000 */
[----:B------:R-:W-:Y:S01]  /*58f0*/  USEL UR7, UR63, UR7, !UP1 ;  /* 0x000000073f077287 */ /* 0x000fe2000c800000 */
[----:B------:R-:W-:Y:S01]  /*5900*/  UMOV UR5, UR9 ;  /* 0x0000000900057c82 */ /* 0x000fe20008000000 */
[----:B------:R-:W-:Y:S02]  /*5910*/  UIMAD.WIDE.U32 UR8, UR4, UR40, URZ ;  /* 0x00000028040872a5 */ /* 0x000fe4000f8e00ff */
[----:B------:R-:W-:Y:S03]  /*5920*/  USHF.R.U32.HI UR6, URZ, UR12, UR5 ;  /* 0x0000000cff067299 */ /* 0x000fe60008011605 */
[----:B------:R-:W-:Y:S01]  /*5930*/  UMOV UR5, UR11 ;  /* 0x0000000b00057c82 */ /* 0x000fe20008000000 */
[----:B------:R-:W-:Y:S02]  /*5940*/  UIMAD.WIDE.U32 UR10, UR7, UR40, URZ ;  /* 0x00000028070a72a5 */ /* 0x000fe4000f8e00ff */
[----:B------:R-:W-:Y:S02]  /*5950*/  USHF.R.U32.HI UR12, URZ, UR57, UR5 ;  /* 0x00000039ff0c7299 */ /* 0x000fe40008011605 */
[----:B------:R-:W-:Y:S01]  /*5960*/  USEL UR6, UR37, UR6, !UP0 ;  /* 0x0000000625067287 */ /* 0x000fe2000c000000 */
[----:B------:R-:W-:Y:S02]  /*5970*/  UMOV UR5, UR9 ;  /* 0x0000000900057c82 */ /* 0x000fe40008000000 */
[----:B------:R-:W-:Y:S01]  /*5980*/  UMOV UR10, UR11 ;  /* 0x0000000b000a7c82 */ /* 0x000fe20008000000 */
[----:B------:R-:W-:Y:S02]  /*5990*/  @UP2 USHF.R.U32.HI UR4, URZ, UR41, UR5 ;  /* 0x00000029ff042299 */ /* 0x000fe40008011605 */
[----:B------:R-:W-:Y:S02]  /*59a0*/  @UP2 USHF.R.U32.HI UR7, URZ, UR41, UR10 ;  /* 0x00000029ff072299 */ /* 0x000fe4000801160a */
[----:B------:R-:W-:Y:S02]  /*59b0*/  UIMAD UR4, UR42, UR4, URZ ;  /* 0x000000042a0472a4 */ /* 0x000fe4000f8e02ff */
[----:B------:R-:W-:Y:S02]  /*59c0*/  UIMAD.WIDE.U32 UR10, UR6, UR40, URZ ;  /* 0x00000028060a72a5 */ /* 0x000fe4000f8e00ff */
[----:B------:R-:W-:Y:S02]  /*59d0*/  USEL UR5, UR38, UR12, !UP1 ;  /* 0x0000000c26057287 */ /* 0x000fe4000c800000 */
[----:B------:R-:W-:Y:S02]  /*59e0*/  UIMAD UR8, UR42, UR7, URZ ;  /* 0x000000072a0872a4 */ /* 0x000fe4000f8e02ff */
[----:B------:R-:W-:Y:S03]  /*59f0*/  UISETP.GE.AND UP0, UPT, UR6, UR4, UPT ;  /* 0x000000040600728c */ /* 0x000fe6000bf06270 */
[----:B------:R-:W-:Y:S01]  /*5a00*/  UMOV UR4, UR11 ;  /* 0x0000000b00047c82 */ /* 0x000fe20008000000 */
[----:B------:R-:W-:Y:S02]  /*5a10*/  UISETP.GE.OR UP0, UPT, UR5, UR8, UP0 ;  /* 0x000000080500728c */ /* 0x000fe40008706670 */
[----:B------:R-:W-:Y:S02]  /*5a20*/  USHF.R.U32.HI UR4, URZ, UR41, UR4 ;  /* 0x00000029ff047299 */ /* 0x000fe40008011604 */
[----:B------:R-:W-:Y:S02]  /*5a30*/  UIMAD.WIDE.U32 UR8, UR5, UR40, URZ ;  /* 0x00000028050872a5 */ /* 0x000fe4000f8e00ff */
[----:B------:R-:W-:Y:S02]  /*5a40*/  USEL UR11, UR6, UR4, !UP2 ;  /* 0x00000004060b7287 */ /* 0x000fe4000d000000 */
[----:B------:R-:W-:Y:S02]  /*5a50*/  UIADD3 UR8, UPT, UPT, -UR5, URZ, URZ ;  /* 0x000000ff05087290 */ /* 0x000fe4000fffe1ff */
[----:B------:R-:W-:Y:S01]  /*5a60*/  UIADD3 UR10, UPT, UPT, -UR11, URZ, URZ ;  /* 0x000000ff0b0a7290 */ /* 0x000fe2000fffe1ff */
[----:B------:R-:W-:Y:S01]  /*5a70*/  @!UP0 UMOV UR4, UR9 ;  /* 0x0000000900048c82 */ /* 0x000fe20008000000 */
[----:B------:R-:W-:Y:S02]  /*5a80*/  UIADD3 UR9, UPT, UPT, -UR6, URZ, URZ ;  /* 0x000000ff06097290 */ /* 0x000fe4000fffe1ff */
[----:B------:R-:W-:Y:S02]  /*5a90*/  @!UP0 USHF.R.U32.HI UR4, URZ, UR41, UR4 ;  /* 0x00000029ff048299 */ /* 0x000fe40008011604 */
[----:B------:R-:W-:Y:S02]  /*5aa0*/  UIMAD UR10, UR42, UR10, UR6 ;  /* 0x0000000a2a0a72a4 */ /* 0x000fe4000f8e0206 */
[----:B------:R-:W-:Y:S04]  /*5ab0*/  @!UP0 USEL UR4, UR5, UR4, !UP2 ;  /* 0x0000000405048287 */ /* 0x000fe8000d000000 */
[----:B------:R-:W-:Y:S02]  /*5ac0*/  @!UP0 UIMAD UR10, UR7, UR10, UR4 ;  /* 0x0000000a070a82a4 */ /* 0x000fe4000f8e0204 */
[----:B------:R-:W-:Y:S02]  /*5ad0*/  @!UP0 UIADD3 UR11, UPT, UPT, UR11, -UR4, URZ ;  /* 0x800000040b0b8290 */ /* 0x000fe4000fffe0ff */
[----:B------:R-:W-:Y:S02]  /*5ae0*/  UIMAD UR7, UR43, UR8, UR38 ;  /* 0x000000082b0772a4 */ /* 0x000fe4000f8e0226 */
[----:B------:R-:W-:Y:S02]  /*5af0*/  @!UP0 UIMAD UR6, UR11, UR42, UR5 ;  /* 0x0000002a0b0682a4 */ /* 0x000fe4000f8e0205 */
[----:B------:R-:W-:Y:S01]  /*5b00*/  UIMAD UR4, UR58, UR9, UR37 ;  /* 0x000000093a0472a4 */ /* 0x000fe2000f8e0225 */
[----:B------:R-:W-:Y:S02]  /*5b10*/  @!UP0 UMOV UR5, UR10 ;  /* 0x0000000a00058c82 */ /* 0x000fe40008000000 */
[----:B------:R-:W-:Y:S02]  /*5b20*/  UIMAD UR38, UR5, UR43, UR7 ;  /* 0x0000002b052672a4 */ /* 0x000fe4000f8e0207 */
[----:B------:R-:W-:Y:S11]  /*5b30*/  UIMAD UR37, UR6, UR58, UR4 ;  /* 0x0000003a062572a4 */ /* 0x000ff6000f8e0204 */
[----:B------:R-:W-:Y:S01]  /*5b40*/  @!UPT UIADD3 URZ, UPT, UPT, URZ, URZ, URZ ;  /* 0x000000fffffff290 */ /* 0x000fe2000fffe0ff */
.L_x_90:
[----:B------:R-:W-:Y:S01]  /*5b50*/  UISETP.NE.AND UP0, UPT, UR39, 0x1, UPT ;  /* 0x000000012700788c */ /* 0x000fe2000bf05270 */
[----:B------:R-:W-:Y:S01]  /*5b60*/  R2UR UR11, R59 ;  /* 0x000000003b0b72ca */ /* 0x000fe200000e0000 */
[----:B------:R-:W-:Y:S01]  /*5b70*/  USHF.L.U32 UR50, UR26, 0x6, URZ ;  /* 0x000000061a327899 */ /* 0x000fe200080006ff */
[----:B------:R-:W-:Y:S01]  /*5b80*/  IADD3 R51, PT, PT, R51, 0x1, RZ ;  /* 0x0000000133337810 */ /* 0x000fe20007ffe0ff */
[----:B------:R-:W-:Y:S07]  /*5b90*/  USHF.L.U32 UR49, UR27, 0x6, URZ ;  /* 0x000000061b317899 */ /* 0x000fee00080006ff */
[----:B------:R-:W1:Y:S01]  /*5ba0*/  @!UP0 LDCU.128 UR12, c[0x0][0xb10] ;  /* 0x00016200ff0c87ac */ /* 0x000e620008000c00 */
[----:B------:R-:W2:Y:S01]  /*5bb0*/  @!UP0 LDCU UR5, c[0x0][0xb0c] ;  /* 0x00016180ff0587ac */ /* 0x000ea20008000800 */
[----:B------:R-:W3:Y:S01]  /*5bc0*/  @!UP0 LDCU UR10, c[0x0][0xb20] ;  /* 0x00016400ff0a87ac */ /* 0x000ee20008000800 */
[----:B-1----:R-:W-:Y:S02]  /*5bd0*/  UIMAD.WIDE.U32 UR8, UR38, UR12, URZ ;  /* 0x0000000c260872a5 */ /* 0x002fe4000f8e00ff */
[----:B------:R-:W-:Y:S02]  /*5be0*/  UIMAD.WIDE.U32 UR6, UR37, UR15, URZ ;  /* 0x0000000f250672a5 */ /* 0x000fe4000f8e00ff */
[----:B------:R-:W-:Y:S03]  /*5bf0*/  @!UP0 UISETP.NE.AND UP1, UPT, UR14, 0x1, UPT ;  /* 0x000000010e00888c */ /* 0x000fe6000bf25270 */
[----:B------:R-:W-:Y:S01]  /*5c00*/  @!UP0 UMOV UR4, UR9 ;  /* 0x0000000900048c82 */ /* 0x000fe20008000000 */
[----:B--2---:R-:W-:Y:S02]  /*5c10*/  @!UP0 UISETP.NE.AND UP2, UPT, UR5, 0x1, UPT ;  /* 0x000000010500888c */ /* 0x004fe4000bf45270 */
[----:B------:R-:W-:Y:S01]  /*5c20*/  @!UP0 USHF.R.U32.HI UR4, URZ, UR13, UR4 ;  /* 0x0000000dff048299 */ /* 0x000fe20008011604 */
[----:B------:R-:W-:Y:S02]  /*5c30*/  @!UP0 UMOV UR6, UR7 ;  /* 0x0000000700068c82 */ /* 0x000fe40008000000 */
[----:B---3--:R-:W-:Y:S02]  /*5c40*/  @!UP0 USHF.R.U32.HI UR6, URZ, UR10, UR6 ;  /* 0x0000000aff068299 */ /* 0x008fe40008011606 */
[----:B------:R-:W-:Y:S02]  /*5c50*/  @!UP0 USEL UR7, UR38, UR4, !UP2 ;  /* 0x0000000426078287 */ /* 0x000fe4000d000000 */
[----:B------:R-:W-:Y:S04]  /*5c60*/  @!UP0 USEL UR6, UR37, UR6, !UP1 ;  /* 0x0000000625068287 */ /* 0x000fe8000c800000 */
[----:B------:R-:W-:Y:S02]  /*5c70*/  @!UP0 UIADD3 UR4, UPT, UPT, -UR7, UR6, URZ ;  /* 0x0000000607048290 */ /* 0x000fe4000fffe1ff */
[----:B------:R-:W-:Y:S02]  /*5c80*/  @!UP0 UIADD3 UR6, UPT, UPT, UR7, -UR6, URZ ;  /* 0x8000000607068290 */ /* 0x000fe4000fffe0ff */
[----:B------:R-:W-:Y:S02]  /*5c90*/  @!UP0 UIMAD UR38, UR4, UR5, UR38 ;  /* 0x00000005042682a4 */ /* 0x000fe4000f8e0226 */
[----:B------:R-:W-:Y:S02]  /*5ca0*/  @!UP0 UIMAD UR37, UR6, UR14, UR37 ;  /* 0x0000000e062582a4 */ /* 0x000fe4000f8e0225 */
[----:B------:R-:W-:Y:S09]  /*5cb0*/  ULOP3.LUT UP0, URZ, UR11, 0x1b0, URZ, 0xc0, !UPT ;  /* 0x000001b00bff7892 */ /* 0x000ff2000f80c0ff */
[----:B------:R-:W-:Y:S05]  /*5cc0*/  BRA.U !UP0, `(.L_x_91) ;  /* 0x00000001087c7547 */ /* 0x000fea000b800000 */
[----:B------:R-:W1:Y:S01]  /*5cd0*/  LDCU.64 UR8, c[0x4][0x80] ;  /* 0x01001000ff0877ac */ /* 0x000e620008000a00 */
[----:B------:R-:W-:Y:S01]  /*5ce0*/  MOV R2, 0x0 ;  /* 0x0000000000027802 */ /* 0x000fe20000000f00 */
[----:B------:R-:W-:Y:S02]  /*5cf0*/  HFMA2 R12, -RZ, RZ, 0, 5.9604644775390625e-08 ;  /* 0x00000001ff0c7431 */ /* 0x000fe400000001ff */
[----:B------:R-:W-:Y:S01]  /*5d00*/  IMAD.MOV.U32 R8, RZ, RZ, 0x70 ;  /* 0x00000070ff087424 */ /* 0x000fe200078e00ff */
[----:B------:R2:W3:Y:S01]  /*5d10*/  LDC.64 R14, c[0x4][R2] ;  /* 0x01000000020e7b82 */ /* 0x0004e20000000a00 */
[----:B------:R-:W4:Y:S01]  /*5d20*/  LDCU.64 UR6, c[0x4][0x88] ;  /* 0x01001100ff0677ac */ /* 0x000f220008000a00 */
[----:B------:R-:W-:Y:S01]  /*5d30*/  IMAD.MOV.U32 R13, RZ, RZ, RZ ;  /* 0x000000ffff0d7224 */ /* 0x000fe200078e00ff */
[----:B------:R-:W2:Y:S01]  /*5d40*/  LDCU.64 UR4, c[0x4][0x8] ;  /* 0x01000100ff0477ac */ /* 0x000ea20008000a00 */
[----:B-1----:R-:W-:Y:S01]  /*5d50*/  MOV R5, UR9 ;  /* 0x0000000900057c02 */ /* 0x002fe20008000f00 */
[----:B------:R-:W-:Y:S01]  /*5d60*/  IMAD.U32 R4, RZ, RZ, UR8 ;  /* 0x00000008ff047e24 */ /* 0x000fe2000f8e00ff */
[----:B----4-:R-:W-:Y:S01]  /*5d70*/  MOV R7, UR7 ;  /* 0x0000000700077c02 */ /* 0x010fe20008000f00 */
[----:B------:R-:W-:Y:S01]  /*5d80*/  IMAD.U32 R6, RZ, RZ, UR6 ;  /* 0x00000006ff067e24 */ /* 0x000fe2000f8e00ff */
[----:B--2---:R-:W-:Y:S01]  /*5d90*/  MOV R11, UR5 ;  /* 0x00000005000b7c02 */ /* 0x004fe20008000f00 */
[----:B------:R-:W-:Y:S02]  /*5da0*/  IMAD.U32 R10, RZ, RZ, UR4 ;  /* 0x00000004ff0a7e24 */ /* 0x000fe4000f8e00ff */
[----:B------:R-:W-:Y:S07]  /*5db0*/  LEPC R20, `(.L_x_92) ;  /* 0x000000001014794e */ /* 0x000fee0000000000 */
[----:B---3-5:R-:W-:Y:S05]  /*5dc0*/  CALL.ABS.NOINC R14 ;  /* 0x000000000e007343 */ /* 0x028fea0003c00000 */
.L_x_92:
[----:B------:R-:W1:Y:S01]  /*5dd0*/  LDCU.64 UR8, c[0x4][0x80] ;  /* 0x01001000ff0877ac */ /* 0x000e620008000a00 */
[----:B------:R-:W2:Y:S01]  /*5de0*/  LDC.64 R2, c[0x4][R2] ;  /* 0x0100000002027b82 */ /* 0x000ea20000000a00 */
[----:B------:R-:W-:Y:S02]  /*5df0*/  HFMA2 R12, -RZ, RZ, 0, 5.9604644775390625e-08 ;  /* 0x00000001ff0c7431 */ /* 0x000fe400000001ff */
[----:B------:R-:W-:Y:S02]  /*5e00*/  IMAD.MOV.U32 R8, RZ, RZ, 0x70 ;  /* 0x00000070ff087424 */ /* 0x000fe400078e00ff */
[----:B------:R-:W-:Y:S01]  /*5e10*/  IMAD.MOV.U32 R13, RZ, RZ, RZ ;  /* 0x000000ffff0d7224 */ /* 0x000fe200078e00ff */
[----:B------:R-:W3:Y:S01]  /*5e20*/  LDCU.64 UR6, c[0x4][0x88] ;  /* 0x01001100ff0677ac */ /* 0x000ee20008000a00 */
[----:B------:R-:W4:Y:S01]  /*5e30*/  LDCU.64 UR4, c[0x4][0x8] ;  /* 0x01000100ff0477ac */ /* 0x000f220008000a00 */
[----:B-1----:R-:W-:Y:S02]  /*5e40*/  MOV R4, UR8 ;  /* 0x0000000800047c02 */ /* 0x002fe40008000f00 */
[----:B------:R-:W-:Y:S02]  /*5e50*/  MOV R5, UR9 ;  /* 0x0000000900057c02 */ /* 0x000fe40008000f00 */
[----:B---3--:R-:W-:Y:S01]  /*5e60*/  MOV R7, UR7 ;  /* 0x0000000700077c02 */ /* 0x008fe20008000f00 */
[----:B------:R-:W-:Y:S01]  /*5e70*/  IMAD.U32 R6, RZ, RZ, UR6 ;  /* 0x00000006ff067e24 */ /* 0x000fe2000f8e00ff */
[----:B----4-:R-:W-:Y:S01]  /*5e80*/  MOV R11, UR5 ;  /* 0x00000005000b7c02 */ /* 0x010fe20008000f00 */
[----:B------:R-:W-:Y:S02]  /*5e90*/  IMAD.U32 R10, RZ, RZ, UR4 ;  /* 0x00000004ff0a7e24 */ /* 0x000fe4000f8e00ff */
[----:B------:R-:W-:Y:S07]  /*5ea0*/  LEPC R20, `(.L_x_91) ;  /* 0x000000001014794e */ /* 0x000fee0000000000 */
[----:B--2---:R-:W-:Y:S05]  /*5eb0*/  CALL.ABS.NOINC R2 ;  /* 0x0000000002007343 */ /* 0x004fea0003c00000 */
.L_x_91:
[----:B------:R-:W-:Y:S02]  /*5ec0*/  R2UR UR6, R49 ;  /* 0x00000000310672ca */ /* 0x000fe400000e0000 */
[----:B------:R-:W-:Y:S02]  /*5ed0*/  R2UR UR5, R57 ;  /* 0x00000000390572ca */ /* 0x000fe400000e0000 */
[----:B------:R-:W-:Y:S02]  /*5ee0*/  R2UR UR4, R56 ;  /* 0x00000000380472ca */ /* 0x000fe400000e0000 */
[----:B------:R-:W-:Y:S02]  /*5ef0*/  ISETP.NE.U32.AND P4, PT, R42, RZ, PT ;  /* 0x000000ff2a00720c */ /* 0x000fe40003f85070 */
[----:B------:R-:W-:Y:S02]  /*5f00*/  ISETP.NE.U32.AND P2, PT, RZ, UR60, PT ;  /* 0x0000003cff007c0c */ /* 0x000fe4000bf45070 */
[----:B------:R-:W-:Y:S02]  /*5f10*/  ISETP.NE.AND.EX P4, PT, R43, RZ, PT, P4 ;  /* 0x000000ff2b00720c */ /* 0x000fe40003f85340 */
[----:B------:R-:W-:Y:S01]  /*5f20*/  ISETP.NE.AND.EX P2, PT, RZ, UR61, PT, P2 ;  /* 0x0000003dff007c0c */ /* 0x000fe2000bf45320 */
[----:B------:R-:W-:Y:S02]  /*5f30*/  UISETP.NE.AND UP2, UPT, UR6, URZ, UPT ;  /* 0x000000ff0600728c */ /* 0x000fe4000bf45270 */
[----:B------:R-:W-:Y:S04]  /*5f40*/  UISETP.NE.U32.AND UP0, UPT, UR5, URZ, UPT ;  /* 0x000000ff0500728c */ /* 0x000fe8000bf05070 */
[----:B------:R-:W-:Y:S01]  /*5f50*/  UISETP.NE.AND.EX UP1, UPT, UR4, URZ, UPT, UP0 ;  /* 0x000000ff0400728c */ /* 0x000fe2000bf25300 */
[----:B------:R-:W-:Y:S01]  /*5f60*/  PLOP3.LUT P1, PT, PT, PT, UP2, 0x80, 0x8 ;  /* 0x000000000008781c */ /* 0x000fe20003f2f028 */
[----:B------:R-:W-:Y:S03]  /*5f70*/  UPLOP3.LUT UP0, UPT, UPT, UPT, UPT, 0x40, 0x4 ;  /* 0x000000000004789c */ /* 0x000fe60003f0e870 */
[----:B------:R-:W-:Y:S06]  /*5f80*/  @UP2 UPLOP3.LUT UP0, UPT, UPT, UPT, UP1, 0x80, 0x8 ;  /* 0x000000000008289c */ /* 0x000fec0003f0f010 */
[----:B------:R-:W-:Y:S01]  /*5f90*/  PLOP3.LUT P0, PT, PT, PT, UP0, 0x80, 0x8 ;  /* 0x000000000008781c */ /* 0x000fe20003f0f008 */
[----:B------:R-:W-:Y:S01]  /*5fa0*/  @!UPT UIADD3 URZ, UPT, UPT, URZ, URZ, URZ ;  /* 0x000000fffffff290 */ /* 0x000fe2000fffe0ff */
[----:B------:R-:W-:Y:S11]  /*5fb0*/  BRA.U !UP1, `(.L_x_93) ;  /* 0x0000000109407547 */ /* 0x000ff6000b800000 */
[----:B------:R-:W-:Y:S01]  /*5fc0*/  UISETP.NE.U32.AND UP0, UPT, UR60, URZ, UPT ;  /* 0x000000ff3c00728c */ /* 0x000fe2000bf05070 */
[----:B------:R-:W-:Y:S01]  /*5fd0*/  R2UR UR6, R57 ;  /* 0x00000000390672ca */ /* 0x000fe200000e0000 */
[----:B------:R-:W1:Y:S01]  /*5fe0*/  LDCU.64 UR8, c[0x0][0x358] ;  /* 0x00006b00ff0877ac */ /* 0x000e620008000a00 */
[----:B------:R-:W-:Y:S02]  /*5ff0*/  HFMA2 R45, -RZ, RZ, 0, 5.9604644775390625e-08 ;  /* 0x00000001ff2d7431 */ /* 0x000fe400000001ff */
[----:B------:R-:W-:Y:S01]  /*6000*/  IMAD.MOV.U32 R0, RZ, RZ, 0x1 ;  /* 0x00000001ff007424 */ /* 0x000fe200078e00ff */
[----:B------:R-:W-:Y:S06]  /*6010*/  UISETP.NE.AND.EX UP0, UPT, UR61, URZ, UPT, UP0 ;  /* 0x000000ff3d00728c */ /* 0x000fec000bf05300 */
[----:B------:R-:W-:Y:S05]  /*6020*/  PLOP3.LUT P3, PT, PT, PT, UP0, 0x80, 0x8 ;  /* 0x000000000008781c */ /* 0x000fea0003f6f008 */
[----:B------:R-:W2:Y:S01]  /*6030*/  @UP0 LDCU.64 UR4, c[0x0][0x888] ;  /* 0x00011100ff0407ac */ /* 0x000ea20008000a00 */
[----:B------:R-:W-:Y:S07]  /*6040*/  @UP0 UIMAD UR6, UR36, UR6, URZ ;  /* 0x00000006240602a4 */ /* 0x000fee000f8e02ff */
[----:B------:R-:W-:Y:S01]  /*6050*/  @!P3 PRMT R45, R0, 0x7610, R45 ;  /* 0x00007610002db816 */ /* 0x000fe2000000002d */
[----:B--2---:R-:W-:Y:S06]  /*6060*/  @UP0 UIMAD.WIDE UR4, UR6, 0x4, UR4 ;  /* 0x00000004060408a5 */ /* 0x004fec000f8e0204 */
[----:B-----5:R-:W-:Y:S02]  /*6070*/  IMAD.U32 R26, RZ, RZ, UR4 ;  /* 0x00000004ff1a7e24 */ /* 0x020fe4000f8e00ff */
[----:B------:R-:W-:Y:S03]  /*6080*/  IMAD.U32 R27, RZ, RZ, UR5 ;  /* 0x00000005ff1b7e24 */ /* 0x000fe6000f8e00ff */
[----:B------:R-:W2:Y:S02]  /*6090*/  @!UP0 LDCU UR4, c[0x0][0x880] ;  /* 0x00011000ff0487ac */ /* 0x000ea40008000800 */
[----:B-1----:R1:W5:Y:S02]  /*60a0*/  @P3 LDG.E R26, desc[UR8][R26.64] ;  /* 0x000000081a1a3981 */ /* 0x002364000c1e1900 */
[----:B-12---:R-:W-:Y:S02]  /*60b0*/  @!P3 MOV R26, UR4 ;  /* 0x00000004001abc02 */ /* 0x006fe40008000f00 */
.L_x_93:
[----:B------:R-:W-:Y:S05]  /*60c0*/  @!P4 BRA `(.L_x_94) ;  /* 0x000000000024c947 */ /* 0x000fea0003800000 */
[----:B------:R-:W-:Y:S01]  /*60d0*/  ISETP.NE.U32.AND P3, PT, R40, RZ, PT ;  /* 0x000000ff2800720c */ /* 0x000fe20003f65070 */
[----:B------:R-:W1:Y:S03]  /*60e0*/  LDCU.64 UR4, c[0x0][0x358] ;  /* 0x00006b00ff0477ac */ /* 0x000e660008000a00 */
[----:B------:R-:W-:Y:S11]  /*60f0*/  ISETP.NE.AND.EX P3, PT, R41, RZ, PT, P3 ;  /* 0x000000ff2900720c */ /* 0x000ff60003f65330 */
[----:B------:R-:W-:Y:S02]  /*6100*/  @!UPT UIADD3 URZ, UPT, UPT, URZ, URZ, URZ ;  /* 0x000000fffffff290 */ /* 0x000fe4000fffe0ff */
[----:B------:R-:W2:Y:S01]  /*6110*/  @P3 LDC.64 R2, c[0x0][0x8a8] ;  /* 0x00022a00ff023b82 */ /* 0x000ea20000000a00 */
[----:B------:R-:W-:Y:S04]  /*6120*/  @P3 IMAD R0, R42, UR36, RZ ;  /* 0x000000242a003c24 */ /* 0x000fe8000f8e02ff */
[----:B--2---:R-:W-:Y:S05]  /*6130*/  @P3 IMAD.WIDE R2, R0, 0x4, R2 ;  /* 0x0000000400023825 */ /* 0x004fea00078e0202 */
[----:B-1---5:R1:W5:Y:S02]  /*6140*/  @P3 LDG.E R24, desc[UR4][R2.64] ;  /* 0x0000000402183981 */ /* 0x022364000c1e1900 */
[----:B-1----:R-:W2:Y:S02]  /*6150*/  @!P3 LDC R24, c[0x0][0x8a0] ;  /* 0x00022800ff18bb82 */ /* 0x002ea40000000800 */
.L_x_94:
[----:B-----5:R-:W-:Y:S01]  /*6160*/  FSETP.NEU.AND P3, PT, R26, RZ, PT ;  /* 0x000000ff1a00720b */ /* 0x020fe20003f6d000 */
[----:B------:R-:W-:Y:S01]  /*6170*/  IMAD.U32 R2, RZ, RZ, UR46 ;  /* 0x0000002eff027e24 */ /* 0x000fe2000f8e00ff */
[----:B------:R-:W-:Y:S01]  /*6180*/  SEL R5, RZ, 0xffffffff, P2 ;  /* 0xffffffffff057807 */ /* 0x000fe20001000000 */
[----:B------:R-:W-:Y:S01]  /*6190*/  ULOP3.LUT UR4, UR55, 0x1, URZ, 0x3c, !UPT ;  /* 0x0000000137047892 */ /* 0x000fe2000f8e3cff */
[----:B------:R-:W-:Y:S01]  /*61a0*/  @P1 LOP3.LUT P2, RZ, R45, 0xff, RZ, 0xc0, !PT ;  /* 0x000000ff2dff1812 */ /* 0x000fe2000784c0ff */
[----:B------:R-:W-:Y:S01]  /*61b0*/  BSSY B1, `(.L_x_95) ;  /* 0x000003d000017945 */ /* 0x000fe20003800000 */
[----:B------:R-:W-:Y:S01]  /*61c0*/  @P1 SEL R0, RZ, 0xffffffff, P3 ;  /* 0xffffffffff001807 */ /* 0x000fe20001800000 */
[----:B------:R-:W-:Y:S01]  /*61d0*/  IMAD.MOV.U32 R65, RZ, RZ, 0x1 ;  /* 0x00000001ff417424 */ /* 0x000fe200078e00ff */
[----:B------:R-:W-:Y:S01]  /*61e0*/  LEA R2, R2, UR44, 0x3 ;  /* 0x0000002c02027c11 */ /* 0x000fe2000f8e18ff */
[----:B------:R-:W-:Y:S01]  /*61f0*/  IMAD.U32 R63, RZ, RZ, UR4 ;  /* 0x00000004ff3f7e24 */ /* 0x000fe2000f8e00ff */
[----:B------:R-:W-:Y:S01]  /*6200*/  @P0 SEL R0, R5, R0, !P2 ;  /* 0x0000000005000207 */ /* 0x000fe20005000000 */
[----:B------:R-:W-:Y:S01]  /*6210*/  IMAD.U32 R64, RZ, RZ, UR46 ;  /* 0x0000002eff407e24 */ /* 0x000fe2000f8e00ff */
[----:B------:R-:W-:Y:S02]  /*6220*/  LEA R27, R22, UR44, 0x3 ;  /* 0x0000002c161b7c11 */ /* 0x000fe4000f8e18ff */
[----:B------:R-:W-:Y:S02]  /*6230*/  CS2R R38, SRZ ;  /* 0x0000000000267805 */ /* 0x000fe4000001ff00 */
[----:B------:R-:W-:Y:S02]  /*6240*/  @P1 LOP3.LUT R0, R0, 0x1, RZ, 0xc0, !PT ;  /* 0x0000000100001812 */ /* 0x000fe400078ec0ff */
[----:B------:R-:W-:Y:S02]  /*6250*/  CS2R R36, SRZ ;  /* 0x0000000000247805 */ /* 0x000fe4000001ff00 */
[----:B------:R-:W-:Y:S02]  /*6260*/  SHF.L.U32 R3, R53, 0x1f, RZ ;  /* 0x0000001f35037819 */ /* 0x000fe400000006ff */
[----:B------:R-:W-:Y:S02]  /*6270*/  CS2R R30, SRZ ;  /* 0x00000000001e7805 */ /* 0x000fe4000001ff00 */
[----:B------:R-:W-:Y:S02]  /*6280*/  ISETP.NE.U32.OR P5, PT, R0, 0x1, !P1 ;  /* 0x000000010000780c */ /* 0x000fe40004fa5470 */
[----:B------:R-:W-:Y:S02]  /*6290*/  CS2R R28, SRZ ;  /* 0x00000000001c7805 */ /* 0x000fe4000001ff00 */
[----:B------:R-:W-:Y:S02]  /*62a0*/  PLOP3.LUT P2, PT, PT, PT, UP1, 0x80, 0x8 ;  /* 0x000000000008781c */ /* 0x000fe40003f4f018 */
[----:B------:R-:W-:Y:S02]  /*62b0*/  LEA.HI R25, R22, R22, RZ, 0x1 ;  /* 0x0000001616197211 */ /* 0x000fe400078f08ff */
[----:B------:R-:W-:Y:S02]  /*62c0*/  LOP3.LUT P4, R50, R45, 0xff, RZ, 0xc0, !PT ;  /* 0x000000ff2d327812 */ /* 0x000fe4000788c0ff */
[----:B------:R-:W-:Y:S02]  /*62d0*/  SEL R4, RZ, 0xffffffff, P3 ;  /* 0xffffffffff047807 */ /* 0x000fe40001800000 */
[----:B------:R-:W-:Y:S02]  /*62e0*/  P2R R61, PR, RZ, 0x20 ;  /* 0x00000020ff3d7803 */ /* 0x000fe40000000000 */
[----:B------:R-:W-:Y:S03]  /*62f0*/  @P5 SHF.L.U32 R0, R63, 0x1f, RZ ;  /* 0x0000001f3f005819 */ /* 0x000fe600000006ff */
[----:B------:R-:W-:Y:S01]  /*6300*/  @P2 SEL R4, R5, R4, !P4 ;  /* 0x0000000405042207 */ /* 0x000fe20006000000 */
[----:B------:R1:W3:Y:S03]  /*6310*/  @P5 SYNCS.PHASECHK.TRANS64.TRYWAIT P1, [R2+URZ+0x60], R0 ;  /* 0x00006000020055a7 */ /* 0x0002e600080211ff */
[----:B------:R-:W-:Y:S04]  /*6320*/  LOP3.LUT R4, R4, 0x1, RZ, 0xc0, !PT ;  /* 0x0000000104047812 */ /* 0x000fe800078ec0ff */
[----:B------:R-:W-:Y:S04]  /*6330*/  ISETP.NE.U32.AND P2, PT, R4, 0x1, PT ;  /* 0x000000010400780c */ /* 0x000fe80003f45070 */
[----:B------:R-:W-:Y:S01]  /*6340*/  P2R R66, PR, RZ, 0x4 ;  /* 0x00000004ff427803 */ /* 0x000fe20000000000 */
[----:B------:R4:W2:Y:S01]  /*6350*/  SYNCS.PHASECHK.TRANS64.TRYWAIT P0, [R27+URZ+0xc0], R3 ;  /* 0x0000c0031b0075a7 */ /* 0x0008a200080011ff */
[C---:B-1----:R-:W-:Y:S01]  /*6360*/  IMAD.SHL.U32 R0, R25.reuse, 0x20, RZ ;  /* 0x0000002019007824 */ /* 0x042fe200078e00ff */
[----:B------:R-:W-:Y:S04]  /*6370*/  LOP3.LUT R25, R25, 0xffe, RZ, 0xc0, !PT ;  /* 0x00000ffe19197812 */ /* 0x000fe800078ec0ff */
[----:B------:R-:W-:Y:S01]  /*6380*/  LOP3.LUT R0, R0, 0xffffffc0, RZ, 0xc0, !PT ;  /* 0xffffffc000007812 */ /* 0x000fe200078ec0ff */
[----:B------:R-:W-:Y:S04]  /*6390*/  IMAD.IADD R25, R22, 0x1, -R25 ;  /* 0x0000000116197824 */ /* 0x000fe800078e0a19 */
[----:B------:R-:W-:Y:S04]  /*63a0*/  IMAD.IADD R0, R23, 0x1, R0 ;  /* 0x0000000117007824 */ /* 0x000fe800078e0200 */
[----:B------:R-:W-:Y:S01]  /*63b0*/  IMAD R25, R25, 0x100000, R0 ;  /* 0x0010000019197824 */ /* 0x000fe200078e0200 */
[----:B---3--:R-:W-:Y:S01]  /*63c0*/  @P5 SEL R65, RZ, 0x1, !P1 ;  /* 0x00000001ff415807 */ /* 0x008fe20004800000 */
[----:B----4-:R-:W-:Y:S06]  /*63d0*/  @!P5 BRA `(.L_x_96) ;  /* 0x000000000068d947 */ /* 0x010fec0003800000 */
[----:B------:R-:W-:Y:S01]  /*63e0*/  HFMA2 R31, -RZ, RZ, 0, 0 ;  /* 0x00000000ff1f7431 */ /* 0x000fe200000001ff */
[----:B------:R-:W-:Y:S01]  /*63f0*/  ISETP.NE.AND P1, PT, R65, RZ, PT ;  /* 0x000000ff4100720c */ /* 0x000fe20003f25270 */
[----:B------:R-:W-:Y:S01]  /*6400*/  IMAD.U32 R0, RZ, RZ, UR46 ;  /* 0x0000002eff007e24 */ /* 0x000fe2000f8e00ff */
[----:B------:R-:W-:Y:S11]  /*6410*/  BSSY B0, `(.L_x_97) ;  /* 0x0000005000007945 */ /* 0x000ff60003800000 */
[----:B------:R-:W-:Y:S05]  /*6420*/  @P1 BRA `(.L_x_98) ;  /* 0x00000000000c1947 */ /* 0x000fea0003800000 */
[----:B------:R-:W-:Y:S04]  /*6430*/  SHF.L.U32 R4, R63, 0x1f, RZ ;  /* 0x0000001f3f047819 */ /* 0x000fe800000006ff */
[----:B------:R-:W1:Y:S02]  /*6440*/  SYNCS.PHASECHK.TRANS64.TRYWAIT P1, [R2+URZ+0x60], R4 ;  /* 0x00006004020075a7 */ /* 0x000e6400080211ff */
[----:B-1----:R-:W-:Y:S05]  /*6450*/  @!P1 BRA `(.L_x_99) ;  /* 0x0000001c00e49947 */ /* 0x002fea0003800000 */
.L_x_98:
[----:B------:R-:W-:Y:S05]  /*6460*/  BSYNC B0 ;  /* 0x0000000000007941 */ /* 0x000fea0003800000 */
.L_x_97:
[----:B------:R-:W-:Y:S01]  /*6470*/  ISETP.NE.AND P1, PT, R66, RZ, PT ;  /* 0x000000ff4200720c */ /* 0x000fe20003f25270 */
[----:B------:R-:W-:Y:S01]  /*6480*/  IMAD.MOV.U32 R30, RZ, RZ, RZ ;  /* 0x000000ffff1e7224 */ /* 0x000fe200078e00ff */
[----:B------:R-:W-:Y:S02]  /*6490*/  CS2R R28, SRZ ;  /* 0x00000000001c7805 */ /* 0x000fe4000001ff00 */
[----:B------:R-:W-:Y:S02]  /*64a0*/  CS2R R38, SRZ ;  /* 0x0000000000267805 */ /* 0x000fe4000001ff00 */
[----:B------:R-:W-:Y:S07]  /*64b0*/  CS2R R36, SRZ ;  /* 0x0000000000247805 */ /* 0x000fee000001ff00 */
[----:B-1----:R-:W-:Y:S01]  /*64c0*/  @P1 IMAD R2, R0, 0x800, R44 ;  /* 0x0000080000021824 */ /* 0x002fe200078e022c */
[----:B------:R-:W-:Y:S05]  /*64d0*/  @P1 WARPSYNC.ALL ;  /* 0x0000000000001948 */ /* 0x000fea0003800000 */
[----:B------:R-:W-:Y:S01]  /*64e0*/  @P1 LEA R2, R2, UR44, 0x1 ;  /* 0x0000002c02021c11 */ /* 0x000fe2000f8e08ff */
[----:B------:R-:W-:Y:S04]  /*64f0*/  UIADD3 UR4, UPT, UPT, UR46, 0x1, URZ ;  /* 0x000000012e047890 */ /* 0x000fe8000fffe0ff */
[----:B------:R1:W3:Y:S01]  /*6500*/  @P1 LDSM.16.M88.4 R28, [R2+0x200] ;  /* 0x00020000021c183b */ /* 0x0002e20000000200 */
[----:B------:R-:W-:Y:S01]  /*6510*/  UISETP.NE.AND UP0, UPT, UR4, 0x3, UPT ;  /* 0x000000030400788c */ /* 0x000fe2000bf05270 */
[----:B------:R-:W-:Y:S03]  /*6520*/  @P1 IMAD R0, R54, 0x2, R2 ;  /* 0x0000000236001824 */ /* 0x000fe600078e0202 */
[----:B------:R-:W-:Y:S02]  /*6530*/  USEL UR5, URZ, 0x1, UP0 ;  /* 0x00000001ff057887 */ /* 0x000fe40008000000 */
[----:B------:R1:W4:Y:S01]  /*6540*/  @P1 LDSM.16.M88.4 R36, [R0+0x200] ;  /* 0x000200000024183b */ /* 0x0003220000000200 */
[----:B------:R-:W-:Y:S03]  /*6550*/  USEL UR4, UR4, URZ, UP0 ;  /* 0x000000ff04047287 */ /* 0x000fe60008000000 */
[----:B------:R-:W-:Y:S03]  /*6560*/  LOP3.LUT R63, R63, UR5, RZ, 0x3c, !PT ;  /* 0x000000053f3f7c12 */ /* 0x000fe6000f8e3cff */
[----:B------:R-:W-:Y:S02]  /*6570*/  IMAD.U32 R64, RZ, RZ, UR4 ;  /* 0x00000004ff407e24 */ /* 0x000fe4000f8e00ff */
.L_x_96:
[----:B------:R-:W-:Y:S05]  /*6580*/  BSYNC B1 ;  /* 0x0000000000017941 */ /* 0x000fea0003800000 */
.L_x_95:
[----:B-1----:R-:W-:Y:S04]  /*6590*/  SHF.R.U32.HI R0, RZ, 0x15, R25 ;  /* 0x00000015ff007819 */ /* 0x002fe80000011619 */
[----:B------:R-:W-:Y:S01]  /*65a0*/  LOP3.LUT P1, RZ, R0, 0x3, R46, 0x48, !PT ;  /* 0x0000000300ff7812 */ /* 0x000fe2000782482e */
[----:B------:R-:W-:Y:S01]  /*65b0*/  @!UPT UIADD3 URZ, UPT, UPT, URZ, URZ, URZ ;  /* 0x000000fffffff290 */ /* 0x000fe2000fffe0ff */
[----:B--2---:R-:W-:Y:S11]  /*65c0*/  @P0 BRA `(.L_x_100) ;  /* 0x0000000000080947 */ /* 0x004ff60003800000 */
[----:B------:R-:W1:Y:S02]  /*65d0*/  SYNCS.PHASECHK.TRANS64.TRYWAIT P0, [R27+URZ+0xc0], R3 ;  /* 0x0000c0031b0075a7 */ /* 0x000e6400080011ff */
[----:B-1----:R-:W-:Y:S05]  /*65e0*/  @!P0 BRA `(.L_x_101) ;  /* 0x0000001c00948947 */ /* 0x002fea0003800000 */
.L_x_100:
[----:B------:R-:W-:Y:S05]  /*65f0*/  @!P1 BRA `(.L_x_102) ;  /* 0x0000000000409947 */ /* 0x000fea0003800000 */
[----:B------:R-:W2:Y:S01]  /*6600*/  LDCU.64 UR8, c[0x4][0x70] ;  /* 0x01000e00ff0877ac */ /* 0x000ea20008000a00 */
[----:B-1----:R-:W-:Y:S01]  /*6610*/  MOV R3, 0x0 ;  /* 0x0000000000037802 */ /* 0x002fe20000000f00 */
[----:B------:R-:W-:Y:S02]  /*6620*/  HFMA2 R12, -RZ, RZ, 0, 5.9604644775390625e-08 ;  /* 0x00000001ff0c7431 */ /* 0x000fe400000001ff */
[----:B------:R-:W-:Y:S02]  /*6630*/  IMAD.MOV.U32 R8, RZ, RZ, 0x192 ;  /* 0x00000192ff087424 */ /* 0x000fe400078e00ff */
[----:B------:R-:W-:Y:S01]  /*6640*/  IMAD.MOV.U32 R13, RZ, RZ, RZ ;  /* 0x000000ffff0d7224 */ /* 0x000fe200078e00ff */
[----:B------:R-:W1:Y:S01]  /*6650*/  LDCU.64 UR6, c[0x4][0x78] ;  /* 0x01000f00ff0677ac */ /* 0x000e620008000a00 */
[----:B------:R-:W3:Y:S01]  /*6660*/  LDC.64 R2, c[0x4][R3] ;  /* 0x0100000003027b82 */ /* 0x000ee20000000a00 */
[----:B------:R-:W5:Y:S01]  /*6670*/  LDCU.64 UR4, c[0x4][0x10] ;  /* 0x01000200ff0477ac */ /* 0x000f620008000a00 */
[----:B--2---:R-:W-:Y:S01]  /*6680*/  MOV R5, UR9 ;  /* 0x0000000900057c02 */ /* 0x004fe20008000f00 */
[----:B------:R-:W-:Y:S01]  /*6690*/  IMAD.U32 R4, RZ, RZ, UR8 ;  /* 0x00000008ff047e24 */ /* 0x000fe2000f8e00ff */
[----:B-1----:R-:W-:Y:S01]  /*66a0*/  MOV R7, UR7 ;  /* 0x0000000700077c02 */ /* 0x002fe20008000f00 */
[----:B------:R-:W-:Y:S01]  /*66b0*/  IMAD.U32 R6, RZ, RZ, UR6 ;  /* 0x00000006ff067e24 */ /* 0x000fe2000f8e00ff */
[----:B-----5:R-:W-:Y:S01]  /*66c0*/  MOV R11, UR5 ;  /* 0x00000005000b7c02 */ /* 0x020fe20008000f00 */
[----:B------:R-:W-:Y:S02]  /*66d0*/  IMAD.U32 R10, RZ, RZ, UR4 ;  /* 0x00000004ff0a7e24 */ /* 0x000fe4000f8e00ff */
[----:B------:R-:W-:Y:S07]  /*66e0*/  LEPC R20, `(.L_x_102) ;  /* 0x000000001014794e */ /* 0x000fee0000000000 */
[----:B---34-:R-:W-:Y:S05]  /*66f0*/  CALL.ABS.NOINC R2 ;  /* 0x0000000002007343 */ /* 0x018fea0003c00000 */
.L_x_102:
[----:B------:R-:W-:Y:S05]  /*6700*/  WARPSYNC.ALL ;  /* 0x0000000000007948 */ /* 0x000fea0003800000 */
[----:B------:R-:W-:Y:S01]  /*6710*/  R2UR UR4, R25 ;  /* 0x00000000190472ca */ /* 0x000fe200000e0000 */
[----:B-1-3--:R-:W-:Y:S01]  /*6720*/  HADD2.F32 R3, -RZ, R28.H0_H0 ;  /* 0x2000001cff037230 */ /* 0x00afe20000004100 */
[----:B------:R-:W-:Y:S01]  /*6730*/  SHF.L.U32 R62, R54, 0x1, RZ ;  /* 0x00000001363e7819 */ /* 0x000fe200000006ff */
[----:B------:R-:W-:Y:S01]  /*6740*/  HADD2.F32 R20, -RZ, R30.H0_H0 ;  /* 0x2000001eff147230 */ /* 0x000fe20000004100 */
[----:B------:R-:W-:Y:S01]  /*6750*/  ISETP.NE.AND P0, PT, R55, RZ, PT ;  /* 0x000000ff3700720c */ /* 0x000fe20003f05270 */
[----:B------:R-:W-:Y:S08]  /*6760*/  BSSY.RECONVERGENT B0, `(.L_x_103) ;  /* 0x000004e000007945 */ /* 0x000ff00003800200 */
[----:B------:R-:W1:Y:S02]  /*6770*/  LDTM.16dp256bit.x4 R4, tmem[UR4] ;  /* 0x00000004000479ee */ /* 0x000e640008120000 */
[C---:B-1----:R-:W-:Y:S01]  /*6780*/  FMUL R0, R24.reuse, R4 ;  /* 0x0000000418007220 */ /* 0x042fe20000400000 */
[----:B------:R-:W-:Y:S02]  /*6790*/  HADD2.F32 R4, -RZ, R28.H1_H1 ;  /* 0x3000001cff047230 */ /* 0x000fe40000004100 */
[----:B------:R-:W-:Y:S01]  /*67a0*/  FMUL R2, R24, R5 ;  /* 0x0000000518027220 */ /* 0x000fe20000400000 */
[--C-:B------:R-:W-:Y:S02]  /*67b0*/  HADD2.F32 R5, -RZ, R29.reuse.H0_H0 ;  /* 0x2000001dff057230 */ /* 0x100fe40000004100 */
[----:B------:R-:W-:Y:S01]  /*67c0*/  FFMA R0, R26, R3, R0 ;  /* 0x000000031a007223 */ /* 0x000fe20000000000 */
[----:B------:R-:W-:Y:S01]  /*67d0*/  FMUL R3, R24, R6 ;  /* 0x0000000618037220 */ /* 0x000fe20000400000 */
[----:B------:R-:W-:Y:S02]  /*67e0*/  HADD2.F32 R6, -RZ, R29.H1_H1 ;  /* 0x3000001dff067230 */ /* 0x000fe40000004100 */
[----:B------:R-:W-:Y:S01]  /*67f0*/  FFMA R2, R26, R4, R2 ;  /* 0x000000041a027223 */ /* 0x000fe20000000002 */
[----:B------:R-:W-:Y:S01]  /*6800*/  FMUL R7, R24, R7 ;  /* 0x0000000718077220 */ /* 0x000fe20000400000 */
[----:B------:R-:W-:Y:S01]  /*6810*/  FFMA R3, R26, R5, R3 ;  /* 0x000000051a037223 */ /* 0x000fe20000000003 */
[C---:B------:R-:W-:Y:S01]  /*6820*/  FMUL R4, R24.reuse, R8 ;  /* 0x0000000818047220 */ /* 0x040fe20000400000 */
[----:B------:R-:W-:Y:S01]  /*6830*/  FMUL R5, R24, R9 ;  /* 0x0000000918057220 */ /* 0x000fe20000400000 */
[----:B------:R-:W-:Y:S01]  /*6840*/  F2FP.F16.F32.PACK_AB R32, R2, R0 ;  /* 0x000000000220723e */ /* 0x000fe200000000ff */
[C---:B------:R-:W-:Y:S01]  /*6850*/  FFMA R7, R26.reuse, R6, R7 ;  /* 0x000000061a077223 */ /* 0x040fe20000000007 */
[----:B------:R-:W-:Y:S02]  /*6860*/  HADD2.F32 R0, -RZ, R30.H1_H1 ;  /* 0x3000001eff007230 */ /* 0x000fe40000004100 */
[----:B------:R-:W-:Y:S01]  /*6870*/  FFMA R4, R26, R20, R4 ;  /* 0x000000141a047223 */ /* 0x000fe20000000004 */
[--C-:B------:R-:W-:Y:S02]  /*6880*/  HADD2.F32 R2, -RZ, R31.reuse.H0_H0 ;  /* 0x2000001fff027230 */ /* 0x100fe40000004100 */
[----:B------:R-:W-:Y:S01]  /*6890*/  FMUL R6, R24, R10 ;  /* 0x0000000a18067220 */ /* 0x000fe20000400000 */
[----:B------:R-:W-:Y:S01]  /*68a0*/  F2FP.F16.F32.PACK_AB R33, R7, R3 ;  /* 0x000000030721723e */ /* 0x000fe200000000ff */
[----:B------:R-:W-:Y:S02]  /*68b0*/  HADD2.F32 R3, -RZ, R31.H1_H1 ;  /* 0x3000001fff037230 */ /* 0x000fe40000004100 */
[----:B------:R-:W-:Y:S01]  /*68c0*/  FFMA R5, R26, R0, R5 ;  /* 0x000000001a057223 */ /* 0x000fe20000000005 */
[C---:B------:R-:W-:Y:S01]  /*68d0*/  FMUL R11, R24.reuse, R11 ;  /* 0x0000000b180b7220 */ /* 0x040fe20000400000 */
[--C-:B----4-:R-:W-:Y:S02]  /*68e0*/  HADD2.F32 R7, -RZ, R36.reuse.H0_H0 ;  /* 0x20000024ff077230 */ /* 0x110fe40000004100 */
[C---:B------:R-:W-:Y:S01]  /*68f0*/  FMUL R8, R24.reuse, R12 ;  /* 0x0000000c18087220 */ /* 0x040fe20000400000 */
[----:B------:R-:W-:Y:S02]  /*6900*/  HADD2.F32 R0, -RZ, R36.H1_H1 ;  /* 0x30000024ff007230 */ /* 0x000fe40000004100 */
[----:B------:R-:W-:Y:S01]  /*6910*/  FMUL R9, R24, R13 ;  /* 0x0000000d18097220 */ /* 0x000fe20000400000 */
[C---:B------:R-:W-:Y:S01]  /*6920*/  FFMA R6, R26.reuse, R2, R6 ;  /* 0x000000021a067223 */ /* 0x040fe20000000006 */
[C---:B------:R-:W-:Y:S01]  /*6930*/  FFMA R11, R26.reuse, R3, R11 ;  /* 0x000000031a0b7223 */ /* 0x040fe2000000000b */
[C---:B------:R-:W-:Y:S01]  /*6940*/  FFMA R8, R26.reuse, R7, R8 ;  /* 0x000000071a087223 */ /* 0x040fe20000000008 */
[----:B------:R-:W-:Y:S01]  /*6950*/  FFMA R9, R26, R0, R9 ;  /* 0x000000001a097223 */ /* 0x000fe20000000009 */
[--C-:B------:R-:W-:Y:S02]  /*6960*/  HADD2.F32 R2, -RZ, R37.reuse.H0_H0 ;  /* 0x20000025ff027230 */ /* 0x100fe40000004100 */
[C---:B------:R-:W-:Y:S01]  /*6970*/  FMUL R10, R24.reuse, R14 ;  /* 0x0000000e180a7220 */ /* 0x040fe20000400000 */
[----:B------:R-:W-:Y:S02]  /*6980*/  HADD2.F32 R0, -RZ, R37.H1_H1 ;  /* 0x30000025ff007230 */ /* 0x000fe40000004100 */
[----:B------:R-:W-:Y:S01]  /*6990*/  FMUL R15, R24, R15 ;  /* 0x0000000f180f7220 */ /* 0x000fe20000400000 */
[----:B------:R-:W-:Y:S01]  /*69a0*/  F2FP.F16.F32.PACK_AB R34, R5, R4 ;  /* 0x000000040522723e */ /* 0x000fe200000000ff */
[----:B------:R-:W-:Y:S01]  /*69b0*/  FFMA R10, R26, R2, R10 ;  /* 0x000000021a0a7223 */ /* 0x000fe2000000000a */
[----:B------:R-:W-:Y:S01]  /*69c0*/  FMUL R12, R24, R16 ;  /* 0x00000010180c7220 */ /* 0x000fe20000400000 */
[----:B------:R-:W-:Y:S01]  /*69d0*/  FFMA R15, R26, R0, R15 ;  /* 0x000000001a0f7223 */ /* 0x000fe2000000000f */
[--C-:B------:R-:W-:Y:S01]  /*69e0*/  HADD2.F32 R0, -RZ, R38.reuse.H0_H0 ;  /* 0x20000026ff007230 */ /* 0x100fe20000004100 */
[----:B------:R-:W-:Y:S01]  /*69f0*/  MOV R5, UR46 ;  /* 0x0000002e00057c02 */ /* 0x000fe20008000f00 */
[----:B------:R-:W-:Y:S02]  /*6a00*/  HADD2.F32 R2, -RZ, R38.H1_H1 ;  /* 0x30000026ff027230 */ /* 0x000fe40000004100 */
[C---:B------:R-:W-:Y:S01]  /*6a10*/  FMUL R13, R24.reuse, R17 ;  /* 0x00000011180d7220 */ /* 0x040fe20000400000 */
[--C-:B------:R-:W-:Y:S02]  /*6a20*/  HADD2.F32 R3, -RZ, R39.reuse.H0_H0 ;  /* 0x20000027ff037230 */ /* 0x100fe40000004100 */
[C---:B------:R-:W-:Y:S01]  /*6a30*/  FMUL R14, R24.reuse, R18 ;  /* 0x00000012180e7220 */ /* 0x040fe20000400000 */
[----:B------:R-:W-:Y:S02]  /*6a40*/  HADD2.F32 R4, -RZ, R39.H1_H1 ;  /* 0x30000027ff047230 */ /* 0x000fe40000004100 */
[----:B------:R-:W-:Y:S01]  /*6a50*/  FMUL R19, R24, R19 ;  /* 0x0000001318137220 */ /* 0x000fe20000400000 */
[C---:B------:R-:W-:Y:S01]  /*6a60*/  FFMA R12, R26.reuse, R0, R12 ;  /* 0x000000001a0c7223 */ /* 0x040fe2000000000c */
[----:B------:R-:W-:Y:S01]  /*6a70*/  LEA R5, R5, R44, 0xb ;  /* 0x0000002c05057211 */ /* 0x000fe200078e58ff */
[C---:B------:R-:W-:Y:S01]  /*6a80*/  FFMA R13, R26.reuse, R2, R13 ;  /* 0x000000021a0d7223 */ /* 0x040fe2000000000d */
[C---:B------:R-:W-:Y:S01]  /*6a90*/  FFMA R14, R26.reuse, R3, R14 ;  /* 0x000000031a0e7223 */ /* 0x040fe2000000000e */
[----:B------:R-:W-:Y:S01]  /*6aa0*/  FFMA R19, R26, R4, R19 ;  /* 0x000000041a137223 */ /* 0x000fe20000000013 */
[----:B------:R-:W-:Y:S02]  /*6ab0*/  F2FP.F16.F32.PACK_AB R35, R11, R6 ;  /* 0x000000060b23723e */ /* 0x000fe400000000ff */
[----:B------:R-:W-:Y:S02]  /*6ac0*/  LEA R5, R5, UR44, 0x1 ;  /* 0x0000002c05057c11 */ /* 0x000fe4000f8e08ff */
[----:B------:R-:W-:Y:S02]  /*6ad0*/  F2FP.F16.F32.PACK_AB R8, R9, R8 ;  /* 0x000000080908723e */ /* 0x000fe400000000ff */
[----:B------:R-:W-:Y:S01]  /*6ae0*/  F2FP.F16.F32.PACK_AB R9, R15, R10 ;  /* 0x0000000a0f09723e */ /* 0x000fe200000000ff */
[----:B------:R1:W-:Y:S01]  /*6af0*/  STSM.16.M88.4 [R5+0x200], R32 ;  /* 0x0002002005007844 */ /* 0x0003e20000000200 */
[----:B------:R-:W-:Y:S02]  /*6b00*/  F2FP.F16.F32.PACK_AB R10, R13, R12 ;  /* 0x0000000c0d0a723e */ /* 0x000fe400000000ff */
[----:B------:R-:W-:Y:S02]  /*6b10*/  F2FP.F16.F32.PACK_AB R11, R19, R14 ;  /* 0x0000000e130b723e */ /* 0x000fe400000000ff */
[----:B------:R-:W-:Y:S05]  /*6b20*/  IADD3 R0, PT, PT, R62, 0x200, R5 ;  /* 0x000002003e007810 */ /* 0x000fea0007ffe005 */
[----:B------:R1:W-:Y:S01]  /*6b30*/  STSM.16.M88.4 [R0], R8 ;  /* 0x0000000800007844 */ /* 0x0003e20000000200 */
[----:B------:R-:W-:Y:S01]  /*6b40*/  @!PT LDS RZ, [RZ] ;  /* 0x00000000fffff984 */ /* 0x000fe20000000800 */
[----:B------:R-:W-:Y:S01]  /*6b50*/  @!PT LDS RZ, [RZ] ;  /* 0x00000000fffff984 */ /* 0x000fe20000000800 */
[----:B------:R-:W-:Y:S01]  /*6b60*/  @!PT LDS RZ, [RZ] ;  /* 0x00000000fffff984 */ /* 0x000fe20000000800 */
[----:B------:R-:W-:Y:S01]  /*6b70*/  @!PT LDS RZ, [RZ] ;  /* 0x00000000fffff984 */ /* 0x000fe20000000800 */
[----:B------:R2:W-:Y:S07]  /*6b80*/  MEMBAR.ALL.CTA ;  /* 0x0000000000007992 */ /* 0x0005ee0000008000 */
[----:B--2---:R-:W2:Y:S02]  /*6b90*/  FENCE.VIEW.ASYNC.S ;  /* 0x00000000000073c6 */ /* 0x004ea40000000000 */
[----:B--2---:R-:W-:Y:S06]  /*6ba0*/  BAR.SYNC.DEFER_BLOCKING 0x1, 0x80 ;  /* 0x0042000000007b1d */ /* 0x004fec0000010000 */
[----:B------:R-:W-:Y:S05]  /*6bb0*/  @P0 BRA `(.L_x_104) ;  /* 0x0000000000200947 */ /* 0x000fea0003800000 */
[----:B------:R-:W2:Y:S01]  /*6bc0*/  LDCU.64 UR6, c[0x0][0x348] ;  /* 0x00006900ff0677ac */ /* 0x000ea20008000a00 */
[----:B------:R-:W-:Y:S01]  /*6bd0*/  ULEA UR5, UR46, UR44, 0xc ;  /* 0x0000002c2e057291 */ /* 0x000fe2000f8e60ff */
[----:B------:R-:W-:Y:S03]  /*6be0*/  UMOV UR51, UR36 ;  /* 0x0000002400337c82 */ /* 0x000fe60008000000 */
[----:B------:R-:W-:Y:S02]  /*6bf0*/  UIADD3 UR48, UPT, UPT, UR5, 0x200, URZ ;  /* 0x0000020005307890 */ /* 0x000fe4000fffe0ff */
[----:B--2---:R-:W-:Y:S04]  /*6c00*/  UIADD3 UR4, UP0, UPT, UR6, 0x680, URZ ;  /* 0x0000068006047890 */ /* 0x004fe8000ff1e0ff */
[----:B------:R-:W-:Y:S09]  /*6c10*/  UIADD3.X UR5, UPT, UPT, URZ, UR7, URZ, UP0, !UPT ;  /* 0x00000007ff057290 */ /* 0x000ff200087fe4ff */
[----:B------:R2:W-:Y:S02]  /*6c20*/  UTMASTG.3D [UR48], [UR4] ;  /* 0x00000030040073b5 */ /* 0x0005e40008010000 */
[----:B--2---:R0:W-:Y:S02]  /*6c30*/  UTMACMDFLUSH ;  /* 0x00000000000079b7 */ /* 0x0041e40000000000 */
.L_x_104:
[----:B------:R-:W-:Y:S05]  /*6c40*/  BSYNC.RECONVERGENT B0 ;  /* 0x0000000000007941 */ /* 0x000fea0003800200 */
.L_x_103:
[----:B------:R-:W-:Y:S01]  /*6c50*/  UIADD3 UR47, UPT, UPT, UR46, 0x1, URZ ;  /* 0x000000012e2f7890 */ /* 0x000fe2000fffe0ff */
[----:B------:R-:W-:Y:S03]  /*6c60*/  BSSY.RECONVERGENT B0, `(.L_x_105) ;  /* 0x0000005000007945 */ /* 0x000fe60003800200 */
[----:B------:R-:W-:Y:S04]  /*6c70*/  UISETP.NE.AND UP0, UPT, UR47, 0x3, UPT ;  /* 0x000000032f00788c */ /* 0x000fe8000bf05270 */
[----:B------:R-:W-:Y:S01]  /*6c80*/  USEL UR45, UR47, URZ, UP0 ;  /* 0x000000ff2f2d7287 */ /* 0x000fe20008000000 */
[----:B------:R-:W-:Y:S11]  /*6c90*/  @P0 BRA `(.L_x_106) ;  /* 0x0000000000040947 */ /* 0x000ff60003800000 */
[----:B------:R-:W-:Y:S04]  /*6ca0*/  DEPBAR.LE SB0, 0x1 ;  /* 0x000080400000791a */ /* 0x000fe80000000000 */
.L_x_106:
[----:B------:R-:W-:Y:S05]  /*6cb0*/  BSYNC.RECONVERGENT B0 ;  /* 0x0000000000007941 */ /* 0x000fea0003800200 */
.L_x_105:
[----:B------:R-:W-:Y:S01]  /*6cc0*/  BAR.SYNC.DEFER_BLOCKING 0x1, 0x80 ;  /* 0x0042000000007b1d */ /* 0x000fe20000010000 */
[----:B------:R-:W-:Y:S01]  /*6cd0*/  ISETP.NE.AND P1, PT, R61, RZ, PT ;  /* 0x000000ff3d00720c */ /* 0x000fe20003f25270 */
[----:B------:R-:W-:Y:S01]  /*6ce0*/  UISETP.NE.AND UP0, UPT, UR53, URZ, UPT ;  /* 0x000000ff3500728c */ /* 0x000fe2000bf05270 */
[----:B------:R-:W-:Y:S11]  /*6cf0*/  LEA R2, R64, UR44, 0x3 ;  /* 0x0000002c40027c11 */ /* 0x000ff6000f8e18ff */
[----:B------:R-:W-:Y:S01]  /*6d00*/  @P1 SHF.L.U32 R3, R63, 0x1f, RZ ;  /* 0x0000001f3f031819 */ /* 0x000fe200000006ff */
[----:B------:R-:W-:Y:S06]  /*6d10*/  BRA.U !UP0, `(.L_x_107) ;  /* 0x0000000108247547 */ /* 0x000fec000b800000 */
[----:B------:R-:W-:Y:S01]  /*6d20*/  IMAD.U32 R4, RZ, RZ, UR52 ;  /* 0x00000034ff047e24 */ /* 0x000fe2000f8e00ff */
[----:B-1----:R-:W-:Y:S01]  /*6d30*/  MOV R0, UR54 ;  /* 0x0000003600007c02 */ /* 0x002fe20008000f00 */
[----:B------:R-:W-:Y:S03]  /*6d40*/  UIADD3 UR4, UPT, UPT, UR52, 0x1, URZ ;  /* 0x0000000134047890 */ /* 0x000fe6000fffe0ff */
[----:B------:R-:W-:Y:S01]  /*6d50*/  @P1 LEA R4, R4, UR44, 0x3 ;  /* 0x0000002c04041c11 */ /* 0x000fe2000f8e18ff */
[----:B------:R-:W-:Y:S04]  /*6d60*/  UISETP.NE.AND UP0, UPT, UR4, 0x3, UPT ;  /* 0x000000030400788c */ /* 0x000fe8000bf05270 */
[----:B------:R-:W-:Y:S01]  /*6d70*/  @P1 VIADD R4, R4, 0x78 ;  /* 0x0000007804041836 */ /* 0x000fe20000000000 */
[----:B------:R-:W-:Y:S04]  /*6d80*/  USEL UR52, UR4, URZ, UP0 ;  /* 0x000000ff04347287 */ /* 0x000fe80008000000 */
[----:B------:R-:W-:Y:S04]  /*6d90*/  @P1 PRMT R0, R0, 0x654, R4 ;  /* 0x0000065400001816 */ /* 0x000fe80000000004 */
[----:B------:R2:W-:Y:S04]  /*6da0*/  @P1 SYNCS.ARRIVE.TRANS64.RED.A1T0 RZ, [R0+URZ], RZ ;  /* 0x000000ff00ff19a7 */ /* 0x0005e800081004ff */
.L_x_107:
[----:B------:R-:W3:Y:S01]  /*6db0*/  @P1 SYNCS.PHASECHK.TRANS64.TRYWAIT P0, [R2+URZ+0x60], R3 ;  /* 0x00006003020015a7 */ /* 0x000ee200080011ff */
[----:B------:R-:W-:Y:S01]  /*6dc0*/  BSSY B1, `(.L_x_108) ;  /* 0x0000013000017945 */ /* 0x000fe20003800000 */
[----:B---3--:R-:W-:Y:S03]  /*6dd0*/  @P1 SEL R65, RZ, 0x1, !P0 ;  /* 0x00000001ff411807 */ /* 0x008fe60004000000 */
[----:B------:R-:W-:Y:S05]  /*6de0*/  @!P1 BRA `(.L_x_109) ;  /* 0x0000000000409947 */ /* 0x000fea0003800000 */
[----:B------:R-:W-:Y:S01]  /*6df0*/  ISETP.NE.AND P1, PT, R66, RZ, PT ;  /* 0x000000ff4200720c */ /* 0x000fe20003f25270 */
[----:B------:R-:W-:Y:S01]  /*6e00*/  BSSY B0, `(.L_x_110) ;  /* 0x0000009000007945 */ /* 0x000fe20003800000 */
[----:B------:R-:W-:Y:S11]  /*6e10*/  ISETP.NE.AND P0, PT, R65, RZ, PT ;  /* 0x000000ff4100720c */ /* 0x000ff60003f05270 */
[----:B------:R-:W-:Y:S05]  /*6e20*/  @P1 IMAD R3, R64, 0x800, R44 ;  /* 0x0000080040031824 */ /* 0x000fea00078e022c */
[----:B------:R-:W-:Y:S05]  /*6e30*/  @P1 LEA R3, R3, UR44, 0x1 ;  /* 0x0000002c03031c11 */ /* 0x000fea000f8e08ff */
[----:B-12---:R-:W-:Y:S01]  /*6e40*/  @P1 IMAD.IADD R0, R62, 0x1, R3 ;  /* 0x000000013e001824 */ /* 0x006fe200078e0203 */
[----:B------:R-:W-:Y:S06]  /*6e50*/  @P0 BRA `(.L_x_111) ;  /* 0x00000000000c0947 */ /* 0x000fec0003800000 */
[----:B------:R-:W-:Y:S04]  /*6e60*/  SHF.L.U32 R63, R63, 0x1f, RZ ;  /* 0x0000001f3f3f7819 */ /* 0x000fe800000006ff */
[----:B------:R-:W1:Y:S02]  /*6e70*/  SYNCS.PHASECHK.TRANS64.TRYWAIT P0, [R2+URZ+0x60], R63 ;  /* 0x0000603f020075a7 */ /* 0x000e6400080011ff */
[----:B-1----:R-:W-:Y:S05]  /*6e80*/  @!P0 BRA `(.L_x_112) ;  /* 0x0000001400808947 */ /* 0x002fea0003800000 */
.L_x_111:
[----:B------:R-:W-:Y:S05]  /*6e90*/  BSYNC B0 ;  /* 0x0000000000007941 */ /* 0x000fea0003800000 */
.L_x_110:
[----:B------:R-:W-:Y:S11]  /*6ea0*/  ISETP.NE.AND P0, PT, R66, RZ, PT ;  /* 0x000000ff4200720c */ /* 0x000ff60003f05270 */
[----:B------:R-:W-:Y:S02]  /*6eb0*/  @!UPT UIADD3 URZ, UPT, UPT, URZ, URZ, URZ ;  /* 0x000000fffffff290 */ /* 0x000fe4000fffe0ff */
[----:B------:R-:W-:Y:S05]  /*6ec0*/  @P0 WARPSYNC.ALL ;  /* 0x0000000000000948 */ /* 0x000fea0003800000 */
[----:B------:R3:W4:Y:S04]  /*6ed0*/  @P0 LDSM.16.M88.4 R28, [R3+0x200] ;  /* 0x00020000031c083b */ /* 0x0007280000000200 */
[----:B------:R3:W2:Y:S02]  /*6ee0*/  @P0 LDSM.16.M88.4 R36, [R0+0x200] ;  /* 0x000200000024083b */ /* 0x0006a40000000200 */
.L_x_109:
[----:B------:R-:W-:Y:S05]  /*6ef0*/  BSYNC B1 ;  /* 0x0000000000017941 */ /* 0x000fea0003800000 */
.L_x_108:
[----:B-123--:R-:W-:Y:S05]  /*6f00*/  VIADD R0, R25, 0x20 ;  /* 0x0000002019007836 */ /* 0x00efea0000000000 */
[----:B------:R-:W-:Y:S04]  /*6f10*/  SHF.R.U32.HI R0, RZ, 0x15, R0 ;  /* 0x00000015ff007819 */ /* 0x000fe80000011600 */
[----:B------:R-:W-:Y:S11]  /*6f20*/  LOP3.LUT P0, RZ, R0, 0x3, R46, 0x48, !PT ;  /* 0x0000000300ff7812 */ /* 0x000ff6000780482e */
[----:B------:R-:W-:Y:S02]  /*6f30*/  @!UPT UIADD3 URZ, UPT, UPT, URZ, URZ, URZ ;  /* 0x000000fffffff290 */ /* 0x000fe4000fffe0ff */
[----:B------:R-:W-:Y:S05]  /*6f40*/  @!P0 BRA `(.L_x_113) ;  /* 0x0000000000408947 */ /* 0x000fea0003800000 */
[----:B------:R-:W1:Y:S01]  /*6f50*/  LDCU.64 UR8, c[0x4][0x70] ;  /* 0x01000e00ff0877ac */ /* 0x000e620008000a00 */
[----:B------:R-:W-:Y:S01]  /*6f60*/  MOV R3, 0x0 ;  /* 0x0000000000037802 */ /* 0x000fe20000000f00 */
[----:B------:R-:W-:Y:S02]  /*6f70*/  HFMA2 R12, -RZ, RZ, 0, 5.9604644775390625e-08 ;  /* 0x00000001ff0c7431 */ /* 0x000fe400000001ff */
[----:B------:R-:W-:Y:S02]  /*6f80*/  IMAD.MOV.U32 R8, RZ, RZ, 0x192 ;  /* 0x00000192ff087424 */ /* 0x000fe400078e00ff */
[----:B------:R-:W-:Y:S01]  /*6f90*/  IMAD.MOV.U32 R13, RZ, RZ, RZ ;  /* 0x000000ffff0d7224 */ /* 0x000fe200078e00ff */
[----:B------:R-:W2:Y:S01]  /*6fa0*/  LDCU.64 UR6, c[0x4][0x78] ;  /* 0x01000f00ff0677ac */ /* 0x000ea20008000a00 */
[----:B------:R-:W3:Y:S01]  /*6fb0*/  LDC.64 R2, c[0x4][R3] ;  /* 0x0100000003027b82 */ /* 0x000ee20000000a00 */
[----:B------:R-:W5:Y:S01]  /*6fc0*/  LDCU.64 UR4, c[0x4][0x10] ;  /* 0x01000200ff0477ac */ /* 0x000f620008000a00 */
[----:B-1----:R-:W-:Y:S01]  /*6fd0*/  MOV R5, UR9 ;  /* 0x0000000900057c02 */ /* 0x002fe20008000f00 */
[----:B------:R-:W-:Y:S01]  /*6fe0*/  IMAD.U32 R4, RZ, RZ, UR8 ;  /* 0x00000008ff047e24 */ /* 0x000fe2000f8e00ff */
[----:B--2---:R-:W-:Y:S01]  /*6ff0*/  MOV R7, UR7 ;  /* 0x0000000700077c02 */ /* 0x004fe20008000f00 */
[----:B------:R-:W-:Y:S01]  /*7000*/  IMAD.U32 R6, RZ, RZ, UR6 ;  /* 0x00000006ff067e24 */ /* 0x000fe2000f8e00ff */
[----:B-----5:R-:W-:Y:S01]  /*7010*/  MOV R11, UR5 ;  /* 0x00000005000b7c02 */ /* 0x020fe20008000f00 */
[----:B------:R-:W-:Y:S02]  /*7020*/  IMAD.U32 R10, RZ, RZ, UR4 ;  /* 0x00000004ff0a7e24 */ /* 0x000fe4000f8e00ff */
[----:B------:R-:W-:Y:S07]  /*7030*/  LEPC R20, `(.L_x_113) ;  /* 0x000000001014794e */ /* 0x000fee0000000000 */
[----:B---34-:R-:W-:Y:S05]  /*7040*/  CALL.ABS.NOINC R2 ;  /* 0x0000000002007343 */ /* 0x018fea0003c00000 */
.L_x_113:
[----:B------:R-:W-:Y:S01]  /*7050*/  ISETP.NE.AND P0, PT, R55, RZ, PT ;  /* 0x000000ff3700720c */ /* 0x000fe20003f05270 */
[----:B------:R-:W-:Y:S05]  /*7060*/  WARPSYNC.ALL ;  /* 0x0000000000007948 */ /* 0x000fea0003800000 */
[----:B------:R-:W-:Y:S01]  /*7070*/  R2UR UR4, R25 ;  /* 0x00000000190472ca */ /* 0x000fe200000e0000 */
[--C-:B----4-:R-:W-:Y:S01]  /*7080*/  HADD2.F32 R20, -RZ, R28.reuse.H0_H0 ;  /* 0x2000001cff147230 */ /* 0x110fe20000004100 */
[----:B------:R-:W-:Y:S01]  /*7090*/  BSSY.RECONVERGENT B0, `(.L_x_114) ;  /* 0x0000056000007945 */ /* 0x000fe20003800200 */
[----:B------:R-:W-:Y:S02]  /*70a0*/  HADD2.F32 R21, -RZ, R28.H1_H1 ;  /* 0x3000001cff157230 */ /* 0x000fe40000004100 */
[--C-:B------:R-:W-:Y:S02]  /*70b0*/  HADD2.F32 R25, -RZ, R29.reuse.H0_H0 ;  /* 0x2000001dff197230 */ /* 0x100fe40000004100 */
[----:B------:R-:W-:Y:S02]  /*70c0*/  HADD2.F32 R28, -RZ, R30.H0_H0 ;  /* 0x2000001eff1c7230 */ /* 0x000fe40000004100 */
[--C-:B------:R-:W-:Y:S02]  /*70d0*/  HADD2.F32 R32, -RZ, R36.reuse.H0_H0 ;  /* 0x20000024ff207230 */ /* 0x100fe40000004100 */
[----:B------:R-:W-:Y:S02]  /*70e0*/  HADD2.F32 R33, -RZ, R36.H1_H1 ;  /* 0x30000024ff217230 */ /* 0x000fe40000004100 */
[----:B------:R-:W1:Y:S01]  /*70f0*/  LDTM.16dp256bit.x4 R4, tmem[UR4+0x20] ;  /* 0x00002004000479ee */ /* 0x000e620008120000 */
[----:B------:R-:W-:Y:S01]  /*7100*/  NOP ;  /* 0x0000000000007918 */ /* 0x000fe20000000000 */
[----:B------:R-:W-:Y:S01]  /*7110*/  R2UR UR4, R27 ;  /* 0x000000001b0472ca */ /* 0x000fe200000e0000 */
[----:B------:R-:W-:Y:S02]  /*7120*/  HADD2.F32 R27, -RZ, R29.H1_H1 ;  /* 0x3000001dff1b7230 */ /* 0x000fe40000004100 */
[----:B------:R-:W-:Y:S02]  /*7130*/  HADD2.F32 R29, -RZ, R30.H1_H1 ;  /* 0x3000001eff1d7230 */ /* 0x000fe40000004100 */
[--C-:B------:R-:W-:Y:S02]  /*7140*/  HADD2.F32 R30, -RZ, R31.reuse.H0_H0 ;  /* 0x2000001fff1e7230 */ /* 0x100fe40000004100 */
[----:B------:R-:W-:Y:S02]  /*7150*/  HADD2.F32 R31, -RZ, R31.H1_H1 ;  /* 0x3000001fff1f7230 */ /* 0x000fe40000004100 */
[--C-:B------:R-:W-:Y:S02]  /*7160*/  HADD2.F32 R34, -RZ, R37.reuse.H0_H0 ;  /* 0x20000025ff227230 */ /* 0x100fe40000004100 */
[----:B------:R-:W-:Y:S02]  /*7170*/  HADD2.F32 R35, -RZ, R37.H1_H1 ;  /* 0x30000025ff237230 */ /* 0x000fe40000004100 */
[----:B------:R-:W-:Y:S01]  /*7180*/  UIADD3 UR4, UPT, UPT, UR4, 0xe0, URZ ;  /* 0x000000e004047890 */ /* 0x000fe2000fffe0ff */
[--C-:B------:R-:W-:Y:S02]  /*7190*/  HADD2.F32 R36, -RZ, R38.reuse.H0_H0 ;  /* 0x20000026ff247230 */ /* 0x100fe40000004100 */
[----:B------:R-:W-:Y:S01]  /*71a0*/  HADD2.F32 R37, -RZ, R38.H1_H1 ;  /* 0x30000026ff257230 */ /* 0x000fe20000004100 */
[----:B------:R-:W-:Y:S01]  /*71b0*/  UPRMT UR4, UR54, 0x654, UR4 ;  /* 0x0000065436047896 */ /* 0x000fe20008000004 */
[--C-:B------:R-:W-:Y:S02]  /*71c0*/  HADD2.F32 R38, -RZ, R39.reuse.H0_H0 ;  /* 0x20000027ff267230 */ /* 0x100fe40000004100 */
[----:B------:R-:W-:Y:S02]  /*71d0*/  HADD2.F32 R39, -RZ, R39.H1_H1 ;  /* 0x30000027ff277230 */ /* 0x000fe40000004100 */
[C---:B-1----:R-:W-:Y:S01]  /*71e0*/  FMUL R4, R24.reuse, R4 ;  /* 0x0000000418047220 */ /* 0x042fe20000400000 */
[C---:B------:R-:W-:Y:S01]  /*71f0*/  FMUL R5, R24.reuse, R5 ;  /* 0x0000000518057220 */ /* 0x040fe20000400000 */
[C---:B------:R-:W-:Y:S01]  /*7200*/  FMUL R6, R24.reuse, R6 ;  /* 0x0000000618067220 */ /* 0x040fe20000400000 */
[----:B------:R-:W-:Y:S01]  /*7210*/  FMUL R7, R24, R7 ;  /* 0x0000000718077220 */ /* 0x000fe20000400000 */
[----:B------:R-:W-:Y:S01]  /*7220*/  SYNCS.ARRIVE.TRANS64.RED.A1T0 RZ, [UR4], RZ ;  /* 0x000000ffffff79a7 */ /* 0x000fe20008100404 */
[C---:B------:R-:W-:Y:S01]  /*7230*/  FFMA R4, R26.reuse, R20, R4 ;  /* 0x000000141a047223 */ /* 0x040fe20000000004 */
[C---:B------:R-:W-:Y:S01]  /*7240*/  FFMA R5, R26.reuse, R21, R5 ;  /* 0x000000151a057223 */ /* 0x040fe20000000005 */
[C---:B------:R-:W-:Y:S01]  /*7250*/  FFMA R6, R26.reuse, R25, R6 ;  /* 0x000000191a067223 */ /* 0x040fe20000000006 */
[----:B------:R-:W-:Y:S01]  /*7260*/  FFMA R7, R26, R27, R7 ;  /* 0x0000001b1a077223 */ /* 0x000fe20000000007 */
[C---:B------:R-:W-:Y:S01]  /*7270*/  FMUL R8, R24.reuse, R8 ;  /* 0x0000000818087220 */ /* 0x040fe20000400000 */
[C---:B------:R-:W-:Y:S01]  /*7280*/  FMUL R9, R24.reuse, R9 ;  /* 0x0000000918097220 */ /* 0x040fe20000400000 */
[----:B------:R-:W-:Y:S01]  /*7290*/  F2FP.F16.F32.PACK_AB R4, R5, R4 ;  /* 0x000000040504723e */ /* 0x000fe200000000ff */
[----:B------:R-:W-:Y:S01]  /*72a0*/  FMUL R10, R24, R10 ;  /* 0x0000000a180a7220 */ /* 0x000fe20000400000 */
[----:B------:R-:W-:Y:S01]  /*72b0*/  F2FP.F16.F32.PACK_AB R5, R7, R6 ;  /* 0x000000060705723e */ /* 0x000fe200000000ff */
[C---:B------:R-:W-:Y:S01]  /*72c0*/  FFMA R8, R26.reuse, R28, R8 ;  /* 0x0000001c1a087223 */ /* 0x040fe20000000008 */
[----:B------:R-:W-:Y:S01]  /*72d0*/  FFMA R9, R26, R29, R9 ;  /* 0x0000001d1a097223 */ /* 0x000fe20000000009 */
[C---:B------:R-:W-:Y:S01]  /*72e0*/  FMUL R11, R24.reuse, R11 ;  /* 0x0000000b180b7220 */ /* 0x040fe20000400000 */
[C---:B------:R-:W-:Y:S01]  /*72f0*/  FMUL R0, R24.reuse, R12 ;  /* 0x0000000c18007220 */ /* 0x040fe20000400000 */
[----:B------:R-:W-:Y:S01]  /*7300*/  FMUL R2, R24, R13 ;  /* 0x0000000d18027220 */ /* 0x000fe20000400000 */
[----:B------:R-:W-:Y:S01]  /*7310*/  FFMA R10, R26, R30, R10 ;  /* 0x0000001e1a0a7223 */ /* 0x000fe2000000000a */
[----:B------:R-:W-:Y:S01]  /*7320*/  FMUL R3, R24, R14 ;  /* 0x0000000e18037220 */ /* 0x000fe20000400000 */
[----:B------:R-:W-:Y:S01]  /*7330*/  F2FP.F16.F32.PACK_AB R6, R9, R8 ;  /* 0x000000080906723e */ /* 0x000fe200000000ff */
[----:B------:R-:W-:Y:S01]  /*7340*/  FFMA R11, R26, R31, R11 ;  /* 0x0000001f1a0b7223 */ /* 0x000fe2000000000b */
[C---:B------:R-:W-:Y:S01]  /*7350*/  FMUL R15, R24.reuse, R15 ;  /* 0x0000000f180f7220 */ /* 0x040fe20000400000 */
[----:B------:R-:W-:Y:S01]  /*7360*/  FMUL R12, R24, R16 ;  /* 0x00000010180c7220 */ /* 0x000fe20000400000 */
[----:B------:R-:W-:Y:S01]  /*7370*/  FFMA R0, R26, R32, R0 ;  /* 0x000000201a007223 */ /* 0x000fe20000000000 */
[----:B------:R-:W-:Y:S01]  /*7380*/  MOV R8, UR45 ;  /* 0x0000002d00087c02 */ /* 0x000fe20008000f00 */
[----:B------:R-:W-:Y:S01]  /*7390*/  FMUL R13, R24, R17 ;  /* 0x00000011180d7220 */ /* 0x000fe20000400000 */
[----:B------:R-:W-:Y:S01]  /*73a0*/  FFMA R2, R26, R33, R2 ;  /* 0x000000211a027223 */ /* 0x000fe20000000002 */
[----:B------:R-:W-:Y:S01]  /*73b0*/  FMUL R14, R24, R18 ;  /* 0x00000012180e7220 */ /* 0x000fe20000400000 */
[C---:B------:R-:W-:Y:S01]  /*73c0*/  FFMA R3, R26.reuse, R34, R3 ;  /* 0x000000221a037223 */ /* 0x040fe20000000003 */
[----:B------:R-:W-:Y:S01]  /*73d0*/  FFMA R15, R26, R35, R15 ;  /* 0x000000231a0f7223 */ /* 0x000fe2000000000f */
[----:B------:R-:W-:Y:S01]  /*73e0*/  FMUL R19, R24, R19 ;  /* 0x0000001318137220 */ /* 0x000fe20000400000 */
[----:B------:R-:W-:Y:S01]  /*73f0*/  FFMA R12, R26, R36, R12 ;  /* 0x000000241a0c7223 */ /* 0x000fe2000000000c */
        /* <DEDUP_REMOVED lines=22> */
[----:B------:R-:W-:Y:S02]  /*7560*/  ULEA UR5, UR45, UR44, 0xc ;  /* 0x0000002c2d057291 */ /* 0x000fe4000f8e60ff */
[----:B------:R-:W-:Y:S02]  /*7570*/  UIADD3 UR9, UPT, UPT, UR49, 0x20, URZ ;  /* 0x0000002031097890 */ /* 0x000fe4000fffe0ff */
[----:B------:R-:W-:Y:S01]  /*7580*/  UIADD3 UR8, UPT, UPT, UR5, 0x200, URZ ;  /* 0x0000020005087890 */ /* 0x000fe2000fffe0ff */
[----:B------:R-:W-:Y:S01]  /*7590*/  UMOV UR10, UR50 ;  /* 0x00000032000a7c82 */ /* 0x000fe20008000000 */
[----:B------:R-:W-:Y:S01]  /*75a0*/  UMOV UR11, UR36 ;  /* 0x00000024000b7c82 */ /* 0x000fe20008000000 */
[----:B--2---:R-:W-:Y:S04]  /*75b0*/  UIADD3 UR4, UP0, UPT, UR6, 0x680, URZ ;  /* 0x0000068006047890 */ /* 0x004fe8000ff1e0ff */
[----:B------:R-:W-:Y:S09]  /*75c0*/  UIADD3.X UR5, UPT, UPT, URZ, UR7, URZ, UP0, !UPT ;  /* 0x00000007ff057290 */ /* 0x000ff200087fe4ff */
[----:B------:R2:W-:Y:S02]  /*75d0*/  UTMASTG.3D [UR8], [UR4] ;  /* 0x00000008040073b5 */ /* 0x0005e40008010000 */
[----:B--2---:R0:W-:Y:S02]  /*75e0*/  UTMACMDFLUSH ;  /* 0x00000000000079b7 */ /* 0x0041e40000000000 */
.L_x_115:
[----:B------:R-:W-:Y:S05]  /*75f0*/  BSYNC.RECONVERGENT B0 ;  /* 0x0000000000007941 */ /* 0x000fea0003800200 */
.L_x_114:
[----:B------:R-:W-:Y:S01]  /*7600*/  UIADD3 UR4, UPT, UPT, UR45, 0x1, URZ ;  /* 0x000000012d047890 */ /* 0x000fe2000fffe0ff */
[----:B------:R-:W-:Y:S03]  /*7610*/  BSSY.RECONVERGENT B0, `(.L_x_116) ;  /* 0x0000008000007945 */ /* 0x000fe60003800200 */
[----:B------:R-:W-:Y:S04]  /*7620*/  UISETP.NE.AND UP0, UPT, UR4, 0x3, UPT ;  /* 0x000000030400788c */ /* 0x000fe8000bf05270 */
[----:B------:R-:W-:Y:S02]  /*7630*/  UISETP.EQ.XOR UP1, UPT, UR47, 0x3, !UP0 ;  /* 0x000000032f00788c */ /* 0x000fe4000c722a70 */
[----:B------:R-:W-:Y:S02]  /*7640*/  USEL UR46, UR4, URZ, UP0 ;  /* 0x000000ff042e7287 */ /* 0x000fe40008000000 */
[----:B------:R-:W-:Y:S04]  /*7650*/  USEL UR5, URZ, 0x1, !UP1 ;  /* 0x00000001ff057887 */ /* 0x000fe8000c800000 */
[----:B------:R-:W-:Y:S01]  /*7660*/  ULOP3.LUT UR55, UR55, UR5, URZ, 0x3c, !UPT ;  /* 0x0000000537377292 */ /* 0x000fe2000f8e3cff */
[----:B------:R-:W-:Y:S11]  /*7670*/  @P0 BRA `(.L_x_117) ;  /* 0x0000000000040947 */ /* 0x000ff60003800000 */
[----:B------:R-:W-:Y:S04]  /*7680*/  DEPBAR.LE SB0, 0x1 ;  /* 0x000080400000791a */ /* 0x000fe80000000000 */
.L_x_117:
[----:B------:R-:W-:Y:S05]  /*7690*/  BSYNC.RECONVERGENT B0 ;  /* 0x0000000000007941 */ /* 0x000fea0003800200 */
.L_x_116:
[----:B------:R-:W-:Y:S01]  /*76a0*/  BAR.SYNC.DEFER_BLOCKING 0x1, 0x80 ;  /* 0x0042000000007b1d */ /* 0x000fe20000010000 */
[----:B------:R-:W-:Y:S01]  /*76b0*/  UISETP.NE.AND UP0, UPT, UR53, -0x2, UPT ;  /* 0xfffffffe3500788c */ /* 0x000fe2000bf05270 */
[----:B------:R-:W-:Y:S08]  /*76c0*/  IADD3 R22, PT, PT, R22, 0x1, RZ ;  /* 0x0000000116167810 */ /* 0x000ff00007ffe0ff */
[----:B------:R-:W-:Y:S05]  /*76d0*/  BRA.U !UP0, `(.L_x_118) ;  /* 0x0000000108287547 */ /* 0x000fea000b800000 */
[----:B------:R-:W-:Y:S01]  /*76e0*/  ISETP.NE.AND P0, PT, R61, RZ, PT ;  /* 0x000000ff3d00720c */ /* 0x000fe20003f05270 */
[----:B------:R-:W-:Y:S01]  /*76f0*/  IMAD.U32 R2, RZ, RZ, UR52 ;  /* 0x00000034ff027e24 */ /* 0x000fe2000f8e00ff */
[----:B------:R-:W-:Y:S01]  /*7700*/  UIADD3 UR4, UPT, UPT, UR52, 0x1, URZ ;  /* 0x0000000134047890 */ /* 0x000fe2000fffe0ff */
[----:B------:R-:W-:Y:S03]  /*7710*/  IMAD.U32 R0, RZ, RZ, UR54 ;  /* 0x00000036ff007e24 */ /* 0x000fe6000f8e00ff */
[----:B------:R-:W-:Y:S04]  /*7720*/  UISETP.NE.AND UP0, UPT, UR4, 0x3, UPT ;  /* 0x000000030400788c */ /* 0x000fe8000bf05270 */
[----:B------:R-:W-:Y:S03]  /*7730*/  USEL UR52, UR4, URZ, UP0 ;  /* 0x000000ff04347287 */ /* 0x000fe60008000000 */
[----:B------:R-:W-:Y:S05]  /*7740*/  @P0 LEA R2, R2, UR44, 0x3 ;  /* 0x0000002c02020c11 */ /* 0x000fea000f8e18ff */
[----:B------:R-:W-:Y:S05]  /*7750*/  @P0 VIADD R2, R2, 0x78 ;  /* 0x0000007802020836 */ /* 0x000fea0000000000 */
[----:B------:R-:W-:Y:S04]  /*7760*/  @P0 PRMT R0, R0, 0x654, R2 ;  /* 0x0000065400000816 */ /* 0x000fe80000000002 */
[----:B------:R2:W-:Y:S03]  /*7770*/  @P0 SYNCS.ARRIVE.TRANS64.RED.A1T0 RZ, [R0+URZ], RZ ;  /* 0x000000ff00ff09a7 */ /* 0x0005e600081004ff */
.L_x_118:
[----:B------:R-:W-:Y:S01]  /*7780*/  R2UR UR6, R60 ;  /* 0x000000003c0672ca */ /* 0x000fe200000e0000 */
[----:B------:R-:W-:Y:S01]  /*7790*/  UIADD3 UR53, UPT, UPT, UR53, 0x2, URZ ;  /* 0x0000000235357890 */ /* 0x000fe2000fffe0ff */
[----:B------:R-:W-:Y:S02]  /*77a0*/  R2UR UR5, R47 ;  /* 0x000000002f0572ca */ /* 0x000fe400000e0000 */
[----:B------:R-:W-:Y:S02]  /*77b0*/  R2UR UR4, R48 ;  /* 0x00000000300472ca */ /* 0x000fe400000e0000 */
[----:B------:R-:W-:Y:S02]  /*77c0*/  R2UR UR36, R58 ;  /* 0x000000003a2472ca */ /* 0x000fe400000e0000 */
[----:B------:R-:W-:Y:S02]  /*77d0*/  ISETP.NE.AND P0, PT, R51, 0x2, PT ;  /* 0x000000023300780c */ /* 0x000fe40003f05270 */
[----:B------:R-:W-:Y:S02]  /*77e0*/  ISETP.NE.AND P1, PT, R22, 0x4, PT ;  /* 0x000000041600780c */ /* 0x000fe40003f25270 */
[----:B------:R-:W-:Y:S01]  /*77f0*/  SEL R2, RZ, 0x1, P0 ;  /* 0x00000001ff027807 */ /* 0x000fe20000000000 */
[----:B------:R-:W-:Y:S01]  /*7800*/  UISETP.NE.AND UP0, UPT, UR6, URZ, UPT ;  /* 0x000000ff0600728c */ /* 0x000fe2000bf05270 */
[----:B--2---:R-:W-:Y:S01]  /*7810*/  SEL R0, RZ, 0x1, P1 ;  /* 0x00000001ff007807 */ /* 0x004fe20000800000 */
[----:B------:R-:W-:Y:S01]  /*7820*/  UIADD3 UR27, UPT, UPT, UR37, UR5, URZ ;  /* 0x00000005251b7290 */ /* 0x000fe2000fffe0ff */
[----:B------:R-:W-:Y:S01]  /*7830*/  LOP3.LUT R52, R52, R2, RZ, 0x3c, !PT ;  /* 0x0000000234347212 */ /* 0x000fe200078e3cff */
[----:B------:R-:W-:Y:S01]  /*7840*/  UIADD3 UR26, UPT, UPT, UR38, UR4, URZ ;  /* 0x00000004261a7290 */ /* 0x000fe2000fffe0ff */
[----:B------:R-:W-:Y:S02]  /*7850*/  LOP3.LUT R53, R53, R0, RZ, 0x3c, !PT ;  /* 0x0000000035357212 */ /* 0x000fe400078e3cff */
[----:B------:R-:W-:Y:S02]  /*7860*/  SEL R51, R51, RZ, P0 ;  /* 0x000000ff33337207 */ /* 0x000fe40000000000 */
[----:B------:R-:W-:Y:S01]  /*7870*/  SEL R22, R22, RZ, P1 ;  /* 0x000000ff16167207 */ /* 0x000fe20000800000 */
[----:B------:R-:W-:Y:S06]  /*7880*/  BRA.U UP0, `(.L_x_119) ;  /* 0xffffffdd005c7547 */ /* 0x000fec000b83ffff */
[----:B------:R-:W-:-:S13]  /*7890*/  R2UR UR4, R49 ;  /* 0x00000000310472ca */ /* 0x000fda00000e0000 */
[----:B------:R-:W-:-:S09]  /*78a0*/  UISETP.NE.AND UP0, UPT, UR4, URZ, UPT ;  /* 0x000000ff0400728c */ /* 0x000fd2000bf05270 */
[----:B------:R-:W-:Y:S05]  /*78b0*/  BRA.U !UP0, `(.L_x_120) ;  /* 0x0000000108487547 */ /* 0x000fea000b800000 */
[----:B------:R-:W2:Y:S02]  /*78c0*/  LDCU.64 UR4, c[0x0][0x890] ;  /* 0x00011200ff0477ac */ /* 0x000ea40008000a00 */
[----:B--2---:R-:W-:-:S04]  /*78d0*/  UISETP.NE.U32.AND UP0, UPT, UR4, URZ, UPT ;  /* 0x000000ff0400728c */ /* 0x004fc8000bf05070 */
[----:B------:R-:W-:-:S09]  /*78e0*/  UISETP.NE.AND.EX UP0, UPT, UR5, URZ, UPT, UP0 ;  /* 0x000000ff0500728c */ /* 0x000fd2000bf05300 */
[----:B------:R-:W-:Y:S05]  /*78f0*/  BRA.U UP0, `(.L_x_121) ;  /* 0x00000001000c7547 */ /* 0x000fea000b800000 */
[----:B------:R-:W-:-:S13]  /*7900*/  FSETP.NEU.AND P0, PT, R26, RZ, PT ;  /* 0x000000ff1a00720b */ /* 0x000fda0003f0d000 */
[----:B------:R-:W-:Y:S05]  /*7910*/  @!P0 EXIT ;  /* 0x000000000000894d */ /* 0x000fea0003800000 */
[----:B------:R-:W-:Y:S05]  /*7920*/  BRA `(.L_x_120) ;  /* 0x00000000002c7947 */ /* 0x000fea0003800000 */
.L_x_121:
[----:B------:R-:W-:Y:S01]  /*7930*/  ISETP.NE.AND P0, PT, R50, RZ, PT ;  /* 0x000000ff3200720c */ /* 0x000fe20003f05270 */
[----:B------:R-:W-:-:S12]  /*7940*/  BSSY.RECONVERGENT B0, `(.L_x_120) ;  /* 0x0000009000007945 */ /* 0x000fd80003800200 */
[----:B------:R-:W-:Y:S05]  /*7950*/  @P0 BRA `(.L_x_122) ;  /* 0x0000000000140947 */ /* 0x000fea0003800000 */
[----:B------:R-:W2:Y:S02]  /*7960*/  LDCU.64 UR4, c[0x0][0x888] ;  /* 0x00011100ff0477ac */ /* 0x000ea40008000a00 */
[----:B--2---:R-:W-:-:S04]  /*7970*/  ISETP.NE.U32.AND P0, PT, RZ, UR4, PT ;  /* 0x00000004ff007c0c */ /* 0x004fc8000bf05070 */
[----:B------:R-:W-:-:S13]  /*7980*/  ISETP.NE.AND.EX P0, PT, RZ, UR5, PT, P0 ;  /* 0x00000005ff007c0c */ /* 0x000fda000bf05300 */
[----:B------:R-:W-:Y:S05]  /*7990*/  @!P0 EXIT ;  /* 0x000000000000894d */ /* 0x000fea0003800000 */
[----:B------:R-:W-:Y:S05]  /*79a0*/  BRA `(.L_x_123) ;  /* 0x0000000000087947 */ /* 0x000fea0003800000 */
.L_x_122:
[----:B------:R-:W-:-:S13]  /*79b0*/  FSETP.NEU.AND P0, PT, R26, RZ, PT ;  /* 0x000000ff1a00720b */ /* 0x000fda0003f0d000 */
[----:B------:R-:W-:Y:S05]  /*79c0*/  @!P0 EXIT ;  /* 0x000000000000894d */ /* 0x000fea0003800000 */
.L_x_123:
[----:B------:R-:W-:Y:S05]  /*79d0*/  BSYNC.RECONVERGENT B0 ;  /* 0x0000000000007941 */ /* 0x000fea0003800200 */
.L_x_120:
[----:B------:R-:W-:Y:S01]  /*79e0*/  ULEA UR4, UR52, UR44, 0x3 ;  /* 0x0000002c34047291 */ /* 0x000fe2000f8e18ff */
[----:B------:R-:W-:-:S04]  /*79f0*/  DEPBAR.LE SB0, 0x0 ;  /* 0x000080000000791a */ /* 0x000fc80000000000 */
[----:B------:R-:W-:-:S04]  /*7a00*/  UIADD3 UR4, UPT, UPT, UR4, 0x78, URZ ;  /* 0x0000007804047890 */ /* 0x000fc8000fffe0ff */
[----:B------:R-:W-:-:S09]  /*7a10*/  UPRMT UR4, UR54, 0x654, UR4 ;  /* 0x0000065436047896 */ /* 0x000fd20008000004 */
[----:B------:R-:W-:Y:S01]  /*7a20*/  SYNCS.ARRIVE.TRANS64.RED.A1T0 RZ, [UR4], RZ ;  /* 0x000000ffffff79a7 */ /* 0x000fe20008100404 */
[----:B------:R-:W-:Y:S05]  /*7a30*/  EXIT ;  /* 0x000000000000794d */ /* 0x000fea0003800000 */
.L_x_24:
[----:B---3--:R3:W4:Y:S02]  /*7a40*/  SYNCS.PHASECHK.TRANS64.TRYWAIT P0, [R0+URZ+0x110], R2 ;  /* 0x00011002000075a7 */ /* 0x00872400080011ff */
[----:B----4-:R-:W-:Y:S05]  /*7a50*/  @!P0 NANOSLEEP.SYNCS 0x989680 ;  /* 0x009896800000895d */ /* 0x010fea0003900000 */
[----:B------:R-:W4:Y:S02]  /*7a60*/  @!P0 SYNCS.PHASECHK.TRANS64 P0, [R0+URZ+0x110], R2 ;  /* 0x00011002000085a7 */ /* 0x000f2400080010ff */
[----:B----4-:R-:W-:Y:S05]  /*7a70*/  @!P0 BRA `(.L_x_24) ;  /* 0xfffffffc00f08947 */ /* 0x010fea000383ffff */
[----:B------:R-:W-:Y:S05]  /*7a80*/  BRA `(.L_x_124) ;  /* 0xffffff9c00887947 */ /* 0x000fea000383ffff */
.L_x_27:
[----:B--2---:R-:W-:-:S07]  /*7a90*/  MOV R0, UR33 ;  /* 0x0000002100007c02 */ /* 0x004fce0008000f00 */
.L_x_125:
[----:B--2---:R2:W3:Y:S02]  /*7aa0*/  SYNCS.PHASECHK.TRANS64.TRYWAIT P0, [R0+URZ+0x30], R3 ;  /* 0x00003003000075a7 */ /* 0x0044e400080011ff */
[----:B---3--:R-:W-:Y:S05]  /*7ab0*/  @!P0 NANOSLEEP.SYNCS 0x989680 ;  /* 0x009896800000895d */ /* 0x008fea0003900000 */
[----:B------:R-:W3:Y:S02]  /*7ac0*/  @!P0 SYNCS.PHASECHK.TRANS64 P0, [R0+URZ+0x30], R3 ;  /* 0x00003003000085a7 */ /* 0x000ee400080010ff */
[----:B---3--:R-:W-:Y:S05]  /*7ad0*/  @!P0 BRA `(.L_x_125) ;  /* 0xfffffffc00f08947 */ /* 0x008fea000383ffff */
[----:B------:R-:W-:Y:S05]  /*7ae0*/  BRA `(.L_x_26) ;  /* 0xffffff9c00d07947 */ /* 0x000fea000383ffff */
.L_x_34:
[----:B-1----:R-:W-:-:S07]  /*7af0*/  MOV R0, UR33 ;  /* 0x0000002100007c02 */ /* 0x002fce0008000f00 */
.L_x_126:
[----:B-1----:R1:W2:Y:S02]  /*7b00*/  SYNCS.PHASECHK.TRANS64.TRYWAIT P0, [R0+URZ+0x30], R3 ;  /* 0x00003003000075a7 */ /* 0x0022a400080011ff */
[----:B--2---:R-:W-:Y:S05]  /*7b10*/  @!P0 NANOSLEEP.SYNCS 0x989680 ;  /* 0x009896800000895d */ /* 0x004fea0003900000 */
[----:B------:R-:W2:Y:S02]  /*7b20*/  @!P0 SYNCS.PHASECHK.TRANS64 P0, [R0+URZ+0x30], R3 ;  /* 0x00003003000085a7 */ /* 0x000ea400080010ff */
[----:B--2---:R-:W-:Y:S05]  /*7b30*/  @!P0 BRA `(.L_x_126) ;  /* 0xfffffffc00f08947 */ /* 0x004fea000383ffff */
[----:B------:R-:W-:Y:S05]  /*7b40*/  BRA `(.L_x_33) ;  /* 0xffffffa000c07947 */ /* 0x000fea000383ffff */
.L_x_39:
[----:B-1----:R1:W2:Y:S02]  /*7b50*/  SYNCS.PHASECHK.TRANS64.TRYWAIT P0, [R3+URZ+0xa0], R0 ;  /* 0x0000a000030075a7 */ /* 0x0022a400080011ff */
[----:B--2---:R-:W-:Y:S05]  /*7b60*/  @!P0 NANOSLEEP.SYNCS 0x989680 ;  /* 0x009896800000895d */ /* 0x004fea0003900000 */
[----:B------:R-:W2:Y:S02]  /*7b70*/  @!P0 SYNCS.PHASECHK.TRANS64 P0, [R3+URZ+0xa0], R0 ;  /* 0x0000a000030085a7 */ /* 0x000ea400080010ff */
[----:B--2---:R-:W-:Y:S05]  /*7b80*/  @!P0 BRA `(.L_x_39) ;  /* 0xfffffffc00f08947 */ /* 0x004fea000383ffff */
[----:B------:R-:W-:Y:S05]  /*7b90*/  BRA `(.L_x_127) ;  /* 0xffffffa400907947 */ /* 0x000fea000383ffff */
.L_x_43:
[----:B------:R-:W-:-:S07]  /*7ba0*/  MOV R0, UR4 ;  /* 0x0000000400007c02 */ /* 0x000fce0008000f00 */
.L_x_128:
[----:B-1----:R1:W2:Y:S02]  /*7bb0*/  SYNCS.PHASECHK.TRANS64.TRYWAIT P0, [R0+URZ], R2 ;  /* 0x00000002000075a7 */ /* 0x0022a400080011ff */
[----:B--2---:R-:W-:Y:S05]  /*7bc0*/  @!P0 NANOSLEEP.SYNCS 0x989680 ;  /* 0x009896800000895d */ /* 0x004fea0003900000 */
[----:B------:R-:W2:Y:S02]  /*7bd0*/  @!P0 SYNCS.PHASECHK.TRANS64 P0, [R0+URZ], R2 ;  /* 0x00000002000085a7 */ /* 0x000ea400080010ff */
[----:B--2---:R-:W-:Y:S05]  /*7be0*/  @!P0 BRA `(.L_x_128) ;  /* 0xfffffffc00f08947 */ /* 0x004fea000383ffff */
[----:B------:R-:W-:Y:S05]  /*7bf0*/  BRA `(.L_x_129) ;  /* 0xffffffac003c7947 */ /* 0x000fea000383ffff */
.L_x_44:
[----:B------:R-:W-:-:S07]  /*7c00*/  MOV R0, UR5 ;  /* 0x0000000500007c02 */ /* 0x000fce0008000f00 */
.L_x_130:
[----:B-1----:R1:W2:Y:S02]  /*7c10*/  SYNCS.PHASECHK.TRANS64.TRYWAIT P0, [R0+URZ], R3 ;  /* 0x00000003000075a7 */ /* 0x0022a400080011ff */
[----:B--2---:R-:W-:Y:S05]  /*7c20*/  @!P0 NANOSLEEP.SYNCS 0x989680 ;  /* 0x009896800000895d */ /* 0x004fea0003900000 */
[----:B------:R-:W2:Y:S02]  /*7c30*/  @!P0 SYNCS.PHASECHK.TRANS64 P0, [R0+URZ], R3 ;  /* 0x00000003000085a7 */ /* 0x000ea400080010ff */
[----:B--2---:R-:W-:Y:S05]  /*7c40*/  @!P0 BRA `(.L_x_130) ;  /* 0xfffffffc00f08947 */ /* 0x004fea000383ffff */
[----:B------:R-:W-:Y:S05]  /*7c50*/  BRA `(.L_x_131) ;  /* 0xffffffac00487947 */ /* 0x000fea000383ffff */
.L_x_45:
[----:B------:R-:W-:-:S07]  /*7c60*/  MOV R0, UR5 ;  /* 0x0000000500007c02 */ /* 0x000fce0008000f00 */
.L_x_132:
[----:B-1----:R1:W2:Y:S02]  /*7c70*/  SYNCS.PHASECHK.TRANS64.TRYWAIT P0, [R0+URZ], R3 ;  /* 0x00000003000075a7 */ /* 0x0022a400080011ff */
[----:B--2---:R-:W-:Y:S05]  /*7c80*/  @!P0 NANOSLEEP.SYNCS 0x989680 ;  /* 0x009896800000895d */ /* 0x004fea0003900000 */
[----:B------:R-:W2:Y:S02]  /*7c90*/  @!P0 SYNCS.PHASECHK.TRANS64 P0, [R0+URZ], R3 ;  /* 0x00000003000085a7 */ /* 0x000ea400080010ff */
[----:B--2---:R-:W-:Y:S05]  /*7ca0*/  @!P0 BRA `(.L_x_132) ;  /* 0xfffffffc00f08947 */ /* 0x004fea000383ffff */
[----:B------:R-:W-:Y:S05]  /*7cb0*/  BRA `(.L_x_133) ;  /* 0xffffffac00547947 */ /* 0x000fea000383ffff */
.L_x_46:
[----:B------:R-:W-:-:S07]  /*7cc0*/  MOV R0, UR5 ;  /* 0x0000000500007c02 */ /* 0x000fce0008000f00 */
.L_x_134:
[----:B-1----:R1:W2:Y:S02]  /*7cd0*/  SYNCS.PHASECHK.TRANS64.TRYWAIT P0, [R0+URZ], R3 ;  /* 0x00000003000075a7 */ /* 0x0022a400080011ff */
[----:B--2---:R-:W-:Y:S05]  /*7ce0*/  @!P0 NANOSLEEP.SYNCS 0x989680 ;  /* 0x009896800000895d */ /* 0x004fea0003900000 */
[----:B------:R-:W2:Y:S02]  /*7cf0*/  @!P0 SYNCS.PHASECHK.TRANS64 P0, [R0+URZ], R3 ;  /* 0x00000003000085a7 */ /* 0x000ea400080010ff */
[----:B--2---:R-:W-:Y:S05]  /*7d00*/  @!P0 BRA `(.L_x_134) ;  /* 0xfffffffc00f08947 */ /* 0x004fea000383ffff */
[----:B------:R-:W-:Y:S05]  /*7d10*/  BRA `(.L_x_135) ;  /* 0xffffffac00607947 */ /* 0x000fea000383ffff */
.L_x_47:
[----:B------:R-:W-:-:S07]  /*7d20*/  MOV R0, UR5 ;  /* 0x0000000500007c02 */ /* 0x000fce0008000f00 */
.L_x_136:
[----:B-1----:R1:W2:Y:S02]  /*7d30*/  SYNCS.PHASECHK.TRANS64.TRYWAIT P0, [R0+URZ], R3 ;  /* 0x00000003000075a7 */ /* 0x0022a400080011ff */
[----:B--2---:R-:W-:Y:S05]  /*7d40*/  @!P0 NANOSLEEP.SYNCS 0x989680 ;  /* 0x009896800000895d */ /* 0x004fea0003900000 */
[----:B------:R-:W2:Y:S02]  /*7d50*/  @!P0 SYNCS.PHASECHK.TRANS64 P0, [R0+URZ], R3 ;  /* 0x00000003000085a7 */ /* 0x000ea400080010ff */
[----:B--2---:R-:W-:Y:S05]  /*7d60*/  @!P0 BRA `(.L_x_136) ;  /* 0xfffffffc00f08947 */ /* 0x004fea000383ffff */
[----:B------:R-:W-:Y:S05]  /*7d70*/  BRA `(.L_x_137) ;  /* 0xffffffac006c7947 */ /* 0x000fea000383ffff */
.L_x_50:
[----:B--2---:R2:W3:Y:S02]  /*7d80*/  SYNCS.PHASECHK.TRANS64.TRYWAIT P0, [R2+URZ+0x100], R4 ;  /* 0x00010004020075a7 */ /* 0x0044e400080011ff */
[----:B---3--:R-:W-:Y:S05]  /*7d90*/  @!P0 NANOSLEEP.SYNCS 0x989680 ;  /* 0x009896800000895d */ /* 0x008fea0003900000 */
[----:B------:R-:W3:Y:S02]  /*7da0*/  @!P0 SYNCS.PHASECHK.TRANS64 P0, [R2+URZ+0x100], R4 ;  /* 0x00010004020085a7 */ /* 0x000ee400080010ff */
[----:B---3--:R-:W-:Y:S05]  /*7db0*/  @!P0 BRA `(.L_x_50) ;  /* 0xfffffffc00f08947 */ /* 0x008fea000383ffff */
[----:B------:R-:W-:Y:S05]  /*7dc0*/  BRA `(.L_x_138) ;  /* 0xffffffac00c87947 */ /* 0x000fea000383ffff */
.L_x_51:
[----:B------:R-:W-:-:S07]  /*7dd0*/  MOV R2, UR4 ;  /* 0x0000000400027c02 */ /* 0x000fce0008000f00 */
.L_x_139:
[----:B--2---:R2:W3:Y:S02]  /*7de0*/  SYNCS.PHASECHK.TRANS64.TRYWAIT P0, [R2+URZ+0xb0], R5 ;  /* 0x0000b005020075a7 */ /* 0x0044e400080011ff */
[----:B---3--:R-:W-:Y:S05]  /*7df0*/  @!P0 NANOSLEEP.SYNCS 0x989680 ;  /* 0x009896800000895d */ /* 0x008fea0003900000 */
[----:B------:R-:W3:Y:S02]  /*7e00*/  @!P0 SYNCS.PHASECHK.TRANS64 P0, [R2+URZ+0xb0], R5 ;  /* 0x0000b005020085a7 */ /* 0x000ee400080010ff */
[----:B---3--:R-:W-:Y:S05]  /*7e10*/  @!P0 BRA `(.L_x_139) ;  /* 0xfffffffc00f08947 */ /* 0x008fea000383ffff */
[----:B------:R-:W-:Y:S05]  /*7e20*/  BRA `(.L_x_140) ;  /* 0xffffffac00d87947 */ /* 0x000fea000383ffff */
.L_x_52:
[----:B--2---:R2:W3:Y:S02]  /*7e30*/  SYNCS.PHASECHK.TRANS64.TRYWAIT P1, [R2+URZ+0xa0], R4 ;  /* 0x0000a004020075a7 */ /* 0x0044e400080211ff */
[----:B---3--:R-:W-:Y:S05]  /*7e40*/  @!P1 NANOSLEEP.SYNCS 0x989680 ;  /* 0x009896800000995d */ /* 0x008fea0003900000 */
[----:B------:R-:W3:Y:S02]  /*7e50*/  @!P1 SYNCS.PHASECHK.TRANS64 P1, [R2+URZ+0xa0], R4 ;  /* 0x0000a004020095a7 */ /* 0x000ee400080210ff */
[----:B---3--:R-:W-:Y:S05]  /*7e60*/  @!P1 BRA `(.L_x_52) ;  /* 0xfffffffc00f09947 */ /* 0x008fea000383ffff */
[----:B------:R-:W-:Y:S05]  /*7e70*/  BRA `(.L_x_141) ;  /* 0xffffffb000087947 */ /* 0x000fea000383ffff */
.L_x_55:
[----:B------:R-:W-:-:S07]  /*7e80*/  MOV R0, UR4 ;  /* 0x0000000400007c02 */ /* 0x000fce0008000f00 */
.L_x_142:
[----:B--2---:R2:W3:Y:S02]  /*7e90*/  SYNCS.PHASECHK.TRANS64.TRYWAIT P0, [R0+URZ+0xb0], R2 ;  /* 0x0000b002000075a7 */ /* 0x0044e400080011ff */
[----:B---3--:R-:W-:Y:S05]  /*7ea0*/  @!P0 NANOSLEEP.SYNCS 0x989680 ;  /* 0x009896800000895d */ /* 0x008fea0003900000 */
[----:B------:R-:W3:Y:S02]  /*7eb0*/  @!P0 SYNCS.PHASECHK.TRANS64 P0, [R0+URZ+0xb0], R2 ;  /* 0x0000b002000085a7 */ /* 0x000ee400080010ff */
[----:B---3--:R-:W-:Y:S05]  /*7ec0*/  @!P0 BRA `(.L_x_142) ;  /* 0xfffffffc00f08947 */ /* 0x008fea000383ffff */
[----:B------:R-:W-:Y:S05]  /*7ed0*/  BRA `(.L_x_54) ;  /* 0xffffffb0005c7947 */ /* 0x000fea000383ffff */
.L_x_62:
[----:B-1----:R1:W2:Y:S02]  /*7ee0*/  SYNCS.PHASECHK.TRANS64.TRYWAIT P1, [R0+URZ+0xa0], R2 ;  /* 0x0000a002000075a7 */ /* 0x0022a400080211ff */
[----:B--2---:R-:W-:Y:S05]  /*7ef0*/  @!P1 NANOSLEEP.SYNCS 0x989680 ;  /* 0x009896800000995d */ /* 0x004fea0003900000 */
[----:B------:R-:W2:Y:S02]  /*7f00*/  @!P1 SYNCS.PHASECHK.TRANS64 P1, [R0+URZ+0xa0], R2 ;  /* 0x0000a002000095a7 */ /* 0x000ea400080210ff */
[----:B--2---:R-:W-:Y:S05]  /*7f10*/  @!P1 BRA `(.L_x_62) ;  /* 0xfffffffc00f09947 */ /* 0x004fea000383ffff */
[----:B------:R-:W-:Y:S05]  /*7f20*/  BRA `(.L_x_143) ;  /* 0xffffffb400f07947 */ /* 0x000fea000383ffff */
.L_x_63:
[----:B------:R-:W-:-:S07]  /*7f30*/  MOV R2, UR46 ;  /* 0x0000002e00027c02 */ /* 0x000fce0008000f00 */
.L_x_144:
[----:B-1----:R1:W2:Y:S02]  /*7f40*/  SYNCS.PHASECHK.TRANS64.TRYWAIT P0, [R2+URZ+0xe0], R0 ;  /* 0x0000e000020075a7 */ /* 0x0022a400080011ff */
[----:B--2---:R-:W-:Y:S05]  /*7f50*/  @!P0 NANOSLEEP.SYNCS 0x989680 ;  /* 0x009896800000895d */ /* 0x004fea0003900000 */
[----:B------:R-:W2:Y:S02]  /*7f60*/  @!P0 SYNCS.PHASECHK.TRANS64 P0, [R2+URZ+0xe0], R0 ;  /* 0x0000e000020085a7 */ /* 0x000ea400080010ff */
[----:B--2---:R-:W-:Y:S05]  /*7f70*/  @!P0 BRA `(.L_x_144) ;  /* 0xfffffffc00f08947 */ /* 0x004fea000383ffff */
[----:B------:R-:W-:Y:S05]  /*7f80*/  BRA `(.L_x_145) ;  /* 0xffffffb800407947 */ /* 0x000fea000383ffff */
.L_x_66:
[----:B------:R-:W-:Y:S07]  /*7f90*/  MOV R0, UR7 ;  /* 0x0000000700007c02 */ /* 0x000fee0008000f00 */
.L_x_146:
[----:B-1----:R1:W2:Y:S02]  /*7fa0*/  SYNCS.PHASECHK.TRANS64.TRYWAIT P0, [R0+URZ], R2 ;  /* 0x00000002000075a7 */ /* 0x0022a400080011ff */
[----:B--2---:R-:W-:Y:S05]  /*7fb0*/  @!P0 NANOSLEEP.SYNCS 0x989680 ;  /* 0x009896800000895d */ /* 0x004fea0003900000 */
[----:B------:R-:W2:Y:S02]  /*7fc0*/  @!P0 SYNCS.PHASECHK.TRANS64 P0, [R0+URZ], R2 ;  /* 0x00000002000085a7 */ /* 0x000ea400080010ff */
[----:B--2---:R-:W-:Y:S05]  /*7fd0*/  @!P0 BRA `(.L_x_146) ;  /* 0xfffffffc00f08947 */ /* 0x004fea000383ffff */
[----:B------:R-:W-:Y:S05]  /*7fe0*/  BRA `(.L_x_65) ;  /* 0xffffffb8005c7947 */ /* 0x000fea000383ffff */
.L_x_69:
[----:B------:R-:W-:-:S07]  /*7ff0*/  MOV R0, UR4 ;  /* 0x0000000400007c02 */ /* 0x000fce0008000f00 */
.L_x_147:
[----:B--2---:R2:W4:Y:S02]  /*8000*/  SYNCS.PHASECHK.TRANS64.TRYWAIT P0, [R0+URZ], R2 ;  /* 0x00000002000075a7 */ /* 0x00452400080011ff */
[----:B----4-:R-:W-:Y:S05]  /*8010*/  @!P0 NANOSLEEP.SYNCS 0x989680 ;  /* 0x009896800000895d */ /* 0x010fea0003900000 */
[----:B------:R-:W4:Y:S02]  /*8020*/  @!P0 SYNCS.PHASECHK.TRANS64 P0, [R0+URZ], R2 ;  /* 0x00000002000085a7 */ /* 0x000f2400080010ff */
[----:B----4-:R-:W-:Y:S05]  /*8030*/  @!P0 BRA `(.L_x_147) ;  /* 0xfffffffc00f08947 */ /* 0x010fea000383ffff */
[----:B------:R-:W-:Y:S05]  /*8040*/  BRA `(.L_x_148) ;  /* 0xffffffbc00887947 */ /* 0x000fea000383ffff */
.L_x_70:
[----:B------:R-:W-:-:S07]  /*8050*/  MOV R0, UR5 ;  /* 0x0000000500007c02 */ /* 0x000fce0008000f00 */
.L_x_149:
[----:B-1----:R1:W2:Y:S02]  /*8060*/  SYNCS.PHASECHK.TRANS64.TRYWAIT P0, [R0+URZ], R3 ;  /* 0x00000003000075a7 */ /* 0x0022a400080011ff */
[----:B--2---:R-:W-:Y:S05]  /*8070*/  @!P0 NANOSLEEP.SYNCS 0x989680 ;  /* 0x009896800000895d */ /* 0x004fea0003900000 */
[----:B------:R-:W2:Y:S02]  /*8080*/  @!P0 SYNCS.PHASECHK.TRANS64 P0, [R0+URZ], R3 ;  /* 0x00000003000085a7 */ /* 0x000ea400080010ff */
[----:B--2---:R-:W-:Y:S05]  /*8090*/  @!P0 BRA `(.L_x_149) ;  /* 0xfffffffc00f08947 */ /* 0x004fea000383ffff */
[----:B------:R-:W-:Y:S05]  /*80a0*/  BRA `(.L_x_150) ;  /* 0xffffffbc00947947 */ /* 0x000fea000383ffff */
.L_x_71:
[----:B------:R-:W-:-:S07]  /*80b0*/  MOV R0, UR5 ;  /* 0x0000000500007c02 */ /* 0x000fce0008000f00 */
.L_x_151:
[----:B-1----:R1:W2:Y:S02]  /*80c0*/  SYNCS.PHASECHK.TRANS64.TRYWAIT P0, [R0+URZ], R3 ;  /* 0x00000003000075a7 */ /* 0x0022a400080011ff */
[----:B--2---:R-:W-:Y:S05]  /*80d0*/  @!P0 NANOSLEEP.SYNCS 0x989680 ;  /* 0x009896800000895d */ /* 0x004fea0003900000 */
[----:B------:R-:W2:Y:S02]  /*80e0*/  @!P0 SYNCS.PHASECHK.TRANS64 P0, [R0+URZ], R3 ;  /* 0x00000003000085a7 */ /* 0x000ea400080010ff */
[----:B--2---:R-:W-:Y:S05]  /*80f0*/  @!P0 BRA `(.L_x_151) ;  /* 0xfffffffc00f08947 */ /* 0x004fea000383ffff */
[----:B------:R-:W-:Y:S05]  /*8100*/  BRA `(.L_x_152) ;  /* 0xffffffbc00a07947 */ /* 0x000fea000383ffff */
.L_x_72:
[----:B-1----:R-:W-:-:S07]  /*8110*/  MOV R0, UR4 ;  /* 0x0000000400007c02 */ /* 0x002fce0008000f00 */
.L_x_153:
[----:B-1----:R1:W2:Y:S02]  /*8120*/  SYNCS.PHASECHK.TRANS64.TRYWAIT P0, [R0+URZ], R2 ;  /* 0x00000002000075a7 */ /* 0x0022a400080011ff */
[----:B--2---:R-:W-:Y:S05]  /*8130*/  @!P0 NANOSLEEP.SYNCS 0x989680 ;  /* 0x009896800000895d */ /* 0x004fea0003900000 */
[----:B------:R-:W2:Y:S02]  /*8140*/  @!P0 SYNCS.PHASECHK.TRANS64 P0, [R0+URZ], R2 ;  /* 0x00000002000085a7 */ /* 0x000ea400080010ff */
[----:B--2---:R-:W-:Y:S05]  /*8150*/  @!P0 BRA `(.L_x_153) ;  /* 0xfffffffc00f08947 */ /* 0x004fea000383ffff */
[----:B------:R-:W-:Y:S05]  /*8160*/  BRA `(.L_x_154) ;  /* 0xffffffbc00ac7947 */ /* 0x000fea000383ffff */
.L_x_77:
[----:B--2---:R2:W3:Y:S02]  /*8170*/  SYNCS.PHASECHK.TRANS64.TRYWAIT P0, [R8+URZ+0xa0], R0 ;  /* 0x0000a000080075a7 */ /* 0x0044e400080011ff */
[----:B---3--:R-:W-:Y:S05]  /*8180*/  @!P0 NANOSLEEP.SYNCS 0x989680 ;  /* 0x009896800000895d */ /* 0x008fea0003900000 */
[----:B------:R-:W3:Y:S02]  /*8190*/  @!P0 SYNCS.PHASECHK.TRANS64 P0, [R8+URZ+0xa0], R0 ;  /* 0x0000a000080085a7 */ /* 0x000ee400080010ff */
[----:B---3--:R-:W-:Y:S05]  /*81a0*/  @!P0 BRA `(.L_x_77) ;  /* 0xfffffffc00f08947 */ /* 0x008fea000383ffff */
[----:B------:R-:W-:Y:S05]  /*81b0*/  BRA `(.L_x_155) ;  /* 0xffffffc000d07947 */ /* 0x000fea000383ffff */
.L_x_80:
[----:B--2---:R-:W-:Y:S07]  /*81c0*/  MOV R0, UR24 ;  /* 0x0000001800007c02 */ /* 0x004fee0008000f00 */
.L_x_156:
[----:B--2---:R2:W3:Y:S02]  /*81d0*/  SYNCS.PHASECHK.TRANS64.TRYWAIT P1, [R0+URZ+0x98], R2 ;  /* 0x00009802000075a7 */ /* 0x0044e400080211ff */
[----:B---3--:R-:W-:Y:S05]  /*81e0*/  @!P1 NANOSLEEP.SYNCS 0x989680 ;  /* 0x009896800000995d */ /* 0x008fea0003900000 */
[----:B------:R-:W3:Y:S02]  /*81f0*/  @!P1 SYNCS.PHASECHK.TRANS64 P1, [R0+URZ+0x98], R2 ;  /* 0x00009802000095a7 */ /* 0x000ee400080210ff */
[----:B---3--:R-:W-:Y:S05]  /*8200*/  @!P1 BRA `(.L_x_156) ;  /* 0xfffffffc00f09947 */ /* 0x008fea000383ffff */
[----:B------:R-:W-:Y:S05]  /*8210*/  BRA `(.L_x_79) ;  /* 0xffffffc800487947 */ /* 0x000fea000383ffff */
.L_x_83:
[----:B------:R-:W-:Y:S07]  /*8220*/  MOV R0, UR4 ;  /* 0x0000000400007c02 */ /* 0x000fee0008000f00 */
.L_x_157:
[----:B--2---:R2:W3:Y:S02]  /*8230*/  SYNCS.PHASECHK.TRANS64.TRYWAIT P0, [R0+URZ+0x78], R2 ;  /* 0x00007802000075a7 */ /* 0x0044e400080011ff */
[----:B---3--:R-:W-:Y:S05]  /*8240*/  @!P0 NANOSLEEP.SYNCS 0x989680 ;  /* 0x009896800000895d */ /* 0x008fea0003900000 */
[----:B------:R-:W3:Y:S02]  /*8250*/  @!P0 SYNCS.PHASECHK.TRANS64 P0, [R0+URZ+0x78], R2 ;  /* 0x00007802000085a7 */ /* 0x000ee400080010ff */
[----:B---3--:R-:W-:Y:S05]  /*8260*/  @!P0 BRA `(.L_x_157) ;  /* 0xfffffffc00f08947 */ /* 0x008fea000383ffff */
[----:B------:R-:W-:Y:S05]  /*8270*/  BRA `(.L_x_158) ;  /* 0xffffffc800a47947 */ /* 0x000fea000383ffff */
.L_x_84:
[----:B------:R-:W-:Y:S07]  /*8280*/  MOV R2, UR5 ;  /* 0x0000000500027c02 */ /* 0x000fee0008000f00 */
.L_x_159:
[----:B--2---:R2:W3:Y:S02]  /*8290*/  SYNCS.PHASECHK.TRANS64.TRYWAIT P0, [R2+URZ+0x78], R0 ;  /* 0x00007800020075a7 */ /* 0x0044e400080011ff */
[----:B---3--:R-:W-:Y:S05]  /*82a0*/  @!P0 NANOSLEEP.SYNCS 0x989680 ;  /* 0x009896800000895d */ /* 0x008fea0003900000 */
[----:B------:R-:W3:Y:S02]  /*82b0*/  @!P0 SYNCS.PHASECHK.TRANS64 P0, [R2+URZ+0x78], R0 ;  /* 0x00007800020085a7 */ /* 0x000ee400080010ff */
[----:B---3--:R-:W-:Y:S05]  /*82c0*/  @!P0 BRA `(.L_x_159) ;  /* 0xfffffffc00f08947 */ /* 0x008fea000383ffff */
[----:B------:R-:W-:Y:S05]  /*82d0*/  BRA `(.L_x_160) ;  /* 0xffffffcc000c7947 */ /* 0x000fea000383ffff */
.L_x_86:
[----:B------:R-:W-:-:S07]  /*82e0*/  MOV R0, UR4 ;  /* 0x0000000400007c02 */ /* 0x000fce0008000f00 */
.L_x_161:
[----:B---3--:R3:W4:Y:S02]  /*82f0*/  SYNCS.PHASECHK.TRANS64.TRYWAIT P0, [R0+URZ], R2 ;  /* 0x00000002000075a7 */ /* 0x00872400080011ff */
[----:B----4-:R-:W-:Y:S05]  /*8300*/  @!P0 NANOSLEEP.SYNCS 0x989680 ;  /* 0x009896800000895d */ /* 0x010fea0003900000 */
[----:B------:R-:W4:Y:S02]  /*8310*/  @!P0 SYNCS.PHASECHK.TRANS64 P0, [R0+URZ], R2 ;  /* 0x00000002000085a7 */ /* 0x000f2400080010ff */
[----:B----4-:R-:W-:Y:S05]  /*8320*/  @!P0 BRA `(.L_x_161) ;  /* 0xfffffffc00f08947 */ /* 0x010fea000383ffff */
[----:B------:R-:W-:Y:S05]  /*8330*/  BRA `(.L_x_162) ;  /* 0xffffffcc00a07947 */ /* 0x000fea000383ffff */
.L_x_87:
[----:B------:R-:W-:-:S07]  /*8340*/  MOV R0, UR5 ;  /* 0x0000000500007c02 */ /* 0x000fce0008000f00 */
.L_x_163:
[----:B--2---:R2:W3:Y:S02]  /*8350*/  SYNCS.PHASECHK.TRANS64.TRYWAIT P0, [R0+URZ], R2 ;  /* 0x00000002000075a7 */ /* 0x0044e400080011ff */
[----:B---3--:R-:W-:Y:S05]  /*8360*/  @!P0 NANOSLEEP.SYNCS 0x989680 ;  /* 0x009896800000895d */ /* 0x008fea0003900000 */
[----:B------:R-:W3:Y:S02]  /*8370*/  @!P0 SYNCS.PHASECHK.TRANS64 P0, [R0+URZ], R2 ;  /* 0x00000002000085a7 */ /* 0x000ee400080010ff */
[----:B---3--:R-:W-:Y:S05]  /*8380*/  @!P0 BRA `(.L_x_163) ;  /* 0xfffffffc00f08947 */ /* 0x008fea000383ffff */
[----:B------:R-:W-:Y:S05]  /*8390*/  BRA `(.L_x_164) ;  /* 0xffffffcc00ac7947 */ /* 0x000fea000383ffff */
.L_x_89:
[----:B-1----:R1:W2:Y:S02]  /*83a0*/  SYNCS.PHASECHK.TRANS64.TRYWAIT P0, [R0+URZ+0xa0], R2 ;  /* 0x0000a002000075a7 */ /* 0x0022a400080011ff */
[----:B--2---:R-:W-:Y:S05]  /*83b0*/  @!P0 NANOSLEEP.SYNCS 0x989680 ;  /* 0x009896800000895d */ /* 0x004fea0003900000 */
[----:B------:R-:W2:Y:S02]  /*83c0*/  @!P0 SYNCS.PHASECHK.TRANS64 P0, [R0+URZ+0xa0], R2 ;  /* 0x0000a002000085a7 */ /* 0x000ea400080010ff */
[----:B--2---:R-:W-:Y:S05]  /*83d0*/  @!P0 BRA `(.L_x_89) ;  /* 0xfffffffc00f08947 */ /* 0x004fea000383ffff */
[----:B------:R-:W-:Y:S05]  /*83e0*/  BRA `(.L_x_165) ;  /* 0xffffffd000987947 */ /* 0x000fea000383ffff */
.L_x_99:
[----:B-1----:R1:W3:Y:S02]  /*83f0*/  SYNCS.PHASECHK.TRANS64.TRYWAIT P1, [R2+URZ+0x60], R4 ;  /* 0x00006004020075a7 */ /* 0x0022e400080211ff */
[----:B---3--:R-:W-:Y:S05]  /*8400*/  @!P1 NANOSLEEP.SYNCS 0x989680 ;  /* 0x009896800000995d */ /* 0x008fea0003900000 */
[----:B------:R-:W3:Y:S02]  /*8410*/  @!P1 SYNCS.PHASECHK.TRANS64 P1, [R2+URZ+0x60], R4 ;  /* 0x00006004020095a7 */ /* 0x000ee400080210ff */
[----:B---3--:R-:W-:Y:S05]  /*8420*/  @!P1 BRA `(.L_x_99) ;  /* 0xfffffffc00f09947 */ /* 0x008fea000383ffff */
[----:B------:R-:W-:Y:S05]  /*8430*/  BRA `(.L_x_98) ;  /* 0xffffffe000087947 */ /* 0x000fea000383ffff */
.L_x_101:
[----:B-1----:R1:W2:Y:S02]  /*8440*/  SYNCS.PHASECHK.TRANS64.TRYWAIT P0, [R27+URZ+0xc0], R3 ;  /* 0x0000c0031b0075a7 */ /* 0x0022a400080011ff */
[----:B--2---:R-:W-:Y:S05]  /*8450*/  @!P0 NANOSLEEP.SYNCS 0x989680 ;  /* 0x009896800000895d */ /* 0x004fea0003900000 */
[----:B------:R-:W2:Y:S02]  /*8460*/  @!P0 SYNCS.PHASECHK.TRANS64 P0, [R27+URZ+0xc0], R3 ;  /* 0x0000c0031b0085a7 */ /* 0x000ea400080010ff */
[----:B--2---:R-:W-:Y:S05]  /*8470*/  @!P0 BRA `(.L_x_101) ;  /* 0xfffffffc00f08947 */ /* 0x004fea000383ffff */
[----:B------:R-:W-:Y:S05]  /*8480*/  BRA `(.L_x_100) ;  /* 0xffffffe000587947 */ /* 0x000fea000383ffff */
.L_x_112:
[----:B-1----:R1:W2:Y:S02]  /*8490*/  SYNCS.PHASECHK.TRANS64.TRYWAIT P0, [R2+URZ+0x60], R63 ;  /* 0x0000603f020075a7 */ /* 0x0022a400080011ff */
[----:B--2---:R-:W-:Y:S05]  /*84a0*/  @!P0 NANOSLEEP.SYNCS 0x989680 ;  /* 0x009896800000895d */ /* 0x004fea0003900000 */
[----:B------:R-:W2:Y:S02]  /*84b0*/  @!P0 SYNCS.PHASECHK.TRANS64 P0, [R2+URZ+0x60], R63 ;  /* 0x0000603f020085a7 */ /* 0x000ea400080010ff */
[----:B--2---:R-:W-:Y:S05]  /*84c0*/  @!P0 BRA `(.L_x_112) ;  /* 0xfffffffc00f08947 */ /* 0x004fea000383ffff */
[----:B------:R-:W-:Y:S05]  /*84d0*/  BRA `(.L_x_111) ;  /* 0xffffffe8006c7947 */ /* 0x000fea000383ffff */
        .weak           $__internal_0_$__cuda_sm10x_tcgen05_guardrail_trap_col_being_dealloced_not_returned_by_alloc
        .type           $__internal_0_$__cuda_sm10x_tcgen05_guardrail_trap_col_being_dealloced_not_returned_by_alloc,@function
        .size           $__internal_0_$__cuda_sm10x_tcgen05_guardrail_trap_col_being_dealloced_not_returned_by_alloc,($__internal_1_$__cuda_sm10x_tcgen05_guardrail_trap_phase_invalid_during_alloc - $__internal_0_$__cuda_sm10x_tcgen05_guardrail_trap_col_being_dealloced_not_returned_by_alloc)
$__internal_0_$__cuda_sm10x_tcgen05_guardrail_trap_col_being_dealloced_not_returned_by_alloc:
[----:B------:R-:W-:Y:S05]  /*84e0*/  BPT.TRAP 0x1 ;  /* 0x000000040000795c */ /* 0x000fea0000300000 */
[----:B------:R-:W-:-:S04]  /*84f0*/  HFMA2 R3, -RZ, RZ, 0, 0 ;  /* 0x00000000ff037431 */ /* 0x000fc800000001ff */
[----:B------:R-:W-:Y:S05]  /*8500*/  RET.REL.NODEC R2 `(_ZN7cutlass13device_kernelINS_4gemm6kernel13GemmUniversalIN4cute5tupleIJiiiiEEENS1_10collective13CollectiveMmaINS1_35MainloopSm100TmaUmmaWarpSpecializedILi6ELi2ELi4ENS5_IJNS4_1CILi2EEENSA_ILi1EEESC_EEEEENS5_IJNSA_ILi64EEESF_NSA_ILi128EEEEEENS_6half_tENS5_IJlSC_lEEESI_SJ_NS4_8TiledMMAINS4_8MMA_AtomIJNS4_20SM100_MMA_F16BF16_SSISI_SI_fLi64ELi64ELNS4_4UMMA5MajorE0ELSO_0ELNSN_7ScaleInE0ELSP_0EEEEEENS4_6LayoutINS5_IJSC_SC_SC_EEENS5_IJNSA_ILi0EEESU_SU_EEEEENS5_IJNS4_10UnderscoreESX_SX_EEEEENS4_13SM90_TMA_LOADENS4_14ComposedLayoutINS4_7SwizzleILi3ELi4ELi3EEENS4_18smem_ptr_flag_bitsILi16EEENSS_INS5_IJNSA_ILi8EEESF_EEENS5_IJSF_SC_EEEEEEEvNS4_8identityENS4_23SM90_TMA_LOAD_MULTICASTES1A_vS1B_EENS_8epilogue10collective18CollectiveEpilogueINS1E_23Sm100TmaWarpSpecializedILi3ELi2ELi16ELb1ELb0EEEJSH_NS5_IJNSS_ISF_SC_EENSS_INSA_ILi32EEESC_EEEEESI_SJ_SI_SJ_NS1E_6fusion15FusionCallbacksIS1I_NS1N_17LinearCombinationISI_fSI_fLNS_15FloatRoundStyleE2EEESH_S1M_JEEENS4_5SM1004TMEM4LOAD26SM100_TMEM_LOAD_16dp256b4xES10_NS11_INS12_ILi2ELi4ELi3EEES15_NSS_INS5_IJS16_S1K_EEENS5_IJS1K_SC_EEEEEEENS4_17SM75_U32x4_LDSM_NENS4_14SM90_TMA_STOREES21_NS4_17SM90_U32x4_STSM_NENS4_39AutoVectorizingCopyWithAssumedAlignmentILi128EEEEEEvvEEEEvNT_6ParamsE) ;  /* 0xffffff7802bc7950 */ /* 0x000fea0003c3ffff */
        .weak           $__internal_1_$__cuda_sm10x_tcgen05_guardrail_trap_phase_invalid_during_alloc
        .type           $__internal_1_$__cuda_sm10x_tcgen05_guardrail_trap_phase_invalid_during_alloc,@function
        .size           $__internal_1_$__cuda_sm10x_tcgen05_guardrail_trap_phase_invalid_during_alloc,($__internal_2_$__cuda_sm10x_tcgen05_guardrail_trap_unallocated_columns_being_dealloced - $__internal_1_$__cuda_sm10x_tcgen05_guardrail_trap_phase_invalid_during_alloc)
$__internal_1_$__cuda_sm10x_tcgen05_guardrail_trap_phase_invalid_during_alloc:
[----:B------:R-:W-:Y:S05]  /*8510*/  BPT.TRAP 0x1 ;  /* 0x000000040000795c */ /* 0x000fea0000300000 */
[----:B------:R-:W-:-:S04]  /*8520*/  MOV R5, 0x0 ;  /* 0x0000000000057802 */ /* 0x000fc80000000f00 */
[----:B------:R-:W-:Y:S05]  /*8530*/  RET.REL.NODEC R4 `(_ZN7cutlass13device_kernelINS_4gemm6kernel13GemmUniversalIN4cute5tupleIJiiiiEEENS1_10collective13CollectiveMmaINS1_35MainloopSm100TmaUmmaWarpSpecializedILi6ELi2ELi4ENS5_IJNS4_1CILi2EEENSA_ILi1EEESC_EEEEENS5_IJNSA_ILi64EEESF_NSA_ILi128EEEEEENS_6half_tENS5_IJlSC_lEEESI_SJ_NS4_8TiledMMAINS4_8MMA_AtomIJNS4_20SM100_MMA_F16BF16_SSISI_SI_fLi64ELi64ELNS4_4UMMA5MajorE0ELSO_0ELNSN_7ScaleInE0ELSP_0EEEEEENS4_6LayoutINS5_IJSC_SC_SC_EEENS5_IJNSA_ILi0EEESU_SU_EEEEENS5_IJNS4_10UnderscoreESX_SX_EEEEENS4_13SM90_TMA_LOADENS4_14ComposedLayoutINS4_7SwizzleILi3ELi4ELi3EEENS4_18smem_ptr_flag_bitsILi16EEENSS_INS5_IJNSA_ILi8EEESF_EEENS5_IJSF_SC_EEEEEEEvNS4_8identityENS4_23SM90_TMA_LOAD_MULTICASTES1A_vS1B_EENS_8epilogue10collective18CollectiveEpilogueINS1E_23Sm100TmaWarpSpecializedILi3ELi2ELi16ELb1ELb0EEEJSH_NS5_IJNSS_ISF_SC_EENSS_INSA_ILi32EEESC_EEEEESI_SJ_SI_SJ_NS1E_6fusion15FusionCallbacksIS1I_NS1N_17LinearCombinationISI_fSI_fLNS_15FloatRoundStyleE2EEESH_S1M_JEEENS4_5SM1004TMEM4LOAD26SM100_TMEM_LOAD_16dp256b4xES10_NS11_INS12_ILi2ELi4ELi3EEES15_NSS_INS5_IJS16_S1K_EEENS5_IJS1K_SC_EEEEEEENS4_17SM75_U32x4_LDSM_NENS4_14SM90_TMA_STOREES21_NS4_17SM90_U32x4_STSM_NENS4_39AutoVectorizingCopyWithAssumedAlignmentILi128EEEEEEvvEEEEvNT_6ParamsE) ;  /* 0xffffff7804b07950 */ /* 0x000fea0003c3ffff */
        .weak           $__internal_2_$__cuda_sm10x_tcgen05_guardrail_trap_unallocated_columns_being_dealloced
        .type           $__internal_2_$__cuda_sm10x_tcgen05_guardrail_trap_unallocated_columns_being_dealloced,@function
        .size           $__internal_2_$__cuda_sm10x_tcgen05_guardrail_trap_unallocated_columns_being_dealloced,(.L_x_167 - $__internal_2_$__cuda_sm10x_tcgen05_guardrail_trap_unallocated_columns_being_dealloced)
$__internal_2_$__cuda_sm10x_tcgen05_guardrail_trap_unallocated_columns_being_dealloced:
[----:B------:R-:W-:Y:S05]  /*8540*/  BPT.TRAP 0x1 ;  /* 0x000000040000795c */ /* 0x000fea0000300000 */
[----:B------:R-:W-:-:S04]  /*8550*/  HFMA2 R3, -RZ, RZ, 0, 0 ;  /* 0x00000000ff037431 */ /* 0x000fc800000001ff */
[----:B------:R-:W-:Y:S05]  /*8560*/  RET.REL.NODEC R2 `(_ZN7cutlass13device_kernelINS_4gemm6kernel13GemmUniversalIN4cute5tupleIJiiiiEEENS1_10collective13CollectiveMmaINS1_35MainloopSm100TmaUmmaWarpSpecializedILi6ELi2ELi4ENS5_IJNS4_1CILi2EEENSA_ILi1EEESC_EEEEENS5_IJNSA_ILi64EEESF_NSA_ILi128EEEEEENS_6half_tENS5_IJlSC_lEEESI_SJ_NS4_8TiledMMAINS4_8MMA_AtomIJNS4_20SM100_MMA_F16BF16_SSISI_SI_fLi64ELi64ELNS4_4UMMA5MajorE0ELSO_0ELNSN_7ScaleInE0ELSP_0EEEEEENS4_6LayoutINS5_IJSC_SC_SC_EEENS5_IJNSA_ILi0EEESU_SU_EEEEENS5_IJNS4_10UnderscoreESX_SX_EEEEENS4_13SM90_TMA_LOADENS4_14ComposedLayoutINS4_7SwizzleILi3ELi4ELi3EEENS4_18smem_ptr_flag_bitsILi16EEENSS_INS5_IJNSA_ILi8EEESF_EEENS5_IJSF_SC_EEEEEEEvNS4_8identityENS4_23SM90_TMA_LOAD_MULTICASTES1A_vS1B_EENS_8epilogue10collective18CollectiveEpilogueINS1E_23Sm100TmaWarpSpecializedILi3ELi2ELi16ELb1ELb0EEEJSH_NS5_IJNSS_ISF_SC_EENSS_INSA_ILi32EEESC_EEEEESI_SJ_SI_SJ_NS1E_6fusion15FusionCallbacksIS1I_NS1N_17LinearCombinationISI_fSI_fLNS_15FloatRoundStyleE2EEESH_S1M_JEEENS4_5SM1004TMEM4LOAD26SM100_TMEM_LOAD_16dp256b4xES10_NS11_INS12_ILi2ELi4ELi3EEES15_NSS_INS5_IJS16_S1K_EEENS5_IJS1K_SC_EEEEEEENS4_17SM75_U32x4_LDSM_NENS4_14SM90_TMA_STOREES21_NS4_17SM90_U32x4_STSM_NENS4_39AutoVectorizingCopyWithAssumedAlignmentILi128EEEEEEvvEEEEvNT_6ParamsE) ;  /* 0xffffff7802a47950 */ /* 0x000fea0003c3ffff */
.L_x_166:
[----:B------:R-:W-:-:S00]  /*8570*/  BRA `(.L_x_166) ;  /* 0xfffffffc00fc7947 */ /* 0x000fc0000383ffff */
[----:B------:R-:W-:-:S00]  /*8580*/  NOP ;  /* 0x0000000000007918 */ /* 0x000fc00000000000 */
[----:B------:R-:W-:-:S00]  /*8590*/  NOP ;  /* 0x0000000000007918 */ /* 0x000fc00000000000 */
[----:B------:R-:W-:-:S00]  /*85a0*/  NOP ;  /* 0x0000000000007918 */ /* 0x000fc00000000000 */
[----:B------:R-:W-:-:S00]  /*85b0*/  NOP ;  /* 0x0000000000007918 */ /* 0x000fc00000000000 */
[----:B------:R-:W-:-:S00]  /*85c0*/  NOP ;  /* 0x0000000000007918 */ /* 0x000fc00000000000 */
[----:B------:R-:W-:-:S00]  /*85d0*/  NOP ;  /* 0x0000000000007918 */ /* 0x000fc00000000000 */
[----:B------:R-:W-:-:S00]  /*85e0*/  NOP ;  /* 0x0000000000007918 */ /* 0x000fc00000000000 */
[----:B------:R-:W-:-:S00]  /*85f0*/  NOP ;  /* 0x0000000000007918 */ /* 0x000fc00000000000 */
.L_x_167:


//--------------------- .nv.global.init           --------------------------
	.section	.nv.global.init,"aw",@progbits
.nv.global.init:
	.type		$str$27,@object
	.size		$str$27,($str$28 - $str$27)
$str$27:
        /*0000*/ 	.byte	0x28, 0x61, 0x64, 0x64, 0x72, 0x65, 0x73, 0x73, 0x20, 0x26, 0x20, 0x6d, 0x61, 0x73, 0x6b, 0x29
        /*0010*/ 	.byte	0x20, 0x3d, 0x3d, 0x20, 0x30, 0x00
	.type		$str$28,@object
	.size		$str$28,($str$26 - $str$28)
$str$28:
        /*0016*/ 	.byte	0x2f, 0x74, 0x6d, 0x70, 0x2f, 0x63, 0x75, 0x74, 0x6c, 0x61, 0x73, 0x73, 0x5f, 0x73, 0x77, 0x65
        /*0026*/ 	.byte	0x65, 0x70, 0x5f, 0x73, 0x72, 0x63, 0x2f, 0x69, 0x6e, 0x63, 0x6c, 0x75, 0x64, 0x65, 0x2f, 0x63
        /*0036*/ 	.byte	0x75, 0x74, 0x65, 0x2f, 0x70, 0x6f, 0x69, 0x6e, 0x74, 0x65, 0x72, 0x5f, 0x66, 0x6c, 0x61, 0x67
        /*0046*/ 	.byte	0x67, 0x65, 0x64, 0x2e, 0x68, 0x70, 0x70, 0x00
	.type		$str$26,@object
	.size		$str$26,($str$25 - $str$26)
$str$26:
        /*004e*/ 	.byte	0x2f, 0x74, 0x6d, 0x70, 0x2f, 0x63, 0x75, 0x74, 0x6c, 0x61, 0x73, 0x73, 0x5f, 0x73, 0x77, 0x65
        /*005e*/ 	.byte	0x65, 0x70, 0x5f, 0x73, 0x72, 0x63, 0x2f, 0x69, 0x6e, 0x63, 0x6c, 0x75, 0x64, 0x65, 0x2f, 0x63
        /*006e*/ 	.byte	0x75, 0x74, 0x65, 0x2f, 0x61, 0x74, 0x6f, 0x6d, 0x2f, 0x63, 0x6f, 0x70, 0x79, 0x5f, 0x74, 0x72
        /*007e*/ 	.byte	0x61, 0x69, 0x74, 0x73, 0x5f, 0x73, 0x6d, 0x31, 0x30, 0x30, 0x2e, 0x68, 0x70, 0x70, 0x00
	.type		$str$25,@object
	.size		$str$25,(__unnamed_1 - $str$25)
$str$25:
        /*008d*/ 	.byte	0x28, 0x28, 0x75, 0x69, 0x6e, 0x74, 0x33, 0x32, 0x5f, 0x74, 0x28, 0x74, 0x68, 0x72, 0x65, 0x61
        /*009d*/ 	.byte	0x64, 0x49, 0x64, 0x78, 0x2e, 0x78, 0x29, 0x20, 0x2f, 0x20, 0x33, 0x32, 0x29, 0x20, 0x25, 0x20
        /*00ad*/ 	.byte	0x34, 0x29, 0x20, 0x3d, 0x3d, 0x20, 0x28, 0x28, 0x28, 0x74, 0x6d, 0x65, 0x6d, 0x5f, 0x61, 0x64
        /*00bd*/ 	.byte	0x64, 0x72, 0x20, 0x3e, 0x3e, 0x20, 0x31, 0x36, 0x29, 0x20, 0x2f, 0x20, 0x33, 0x32, 0x29, 0x20
        /*00cd*/ 	.byte	0x25, 0x20, 0x34, 0x29, 0x00
	.type		__unnamed_1,@object
	.size		__unnamed_1,(__unnamed_2 - __unnamed_1)
__unnamed_1:
        /*00d2*/ 	.byte	0x61, 0x75, 0x74, 0x6f, 0x20, 0x63, 0x75, 0x74, 0x65, 0x3a, 0x3a, 0x61, 0x73, 0x5f, 0x70, 0x6f
        /* <DEDUP_REMOVED lines=24> */
        /*0262*/ 	.byte	0x3e, 0x3e, 0x3e, 0x5d, 0x00
	.type		__unnamed_2,@object
	.size		__unnamed_2,(.L_2 - __unnamed_2)
__unnamed_2:
        /* <DEDUP_REMOVED lines=46> */
.L_2:


//--------------------- .nv.shared._ZN7cutlass13device_kernelINS_4gemm6kernel13GemmUniversalIN4cute5tupleIJiiiiEEENS1_10collective13CollectiveMmaINS1_35MainloopSm100TmaUmmaWarpSpecializedILi6ELi2ELi4ENS5_IJNS4_1CILi2EEENSA_ILi1EEESC_EEEEENS5_IJNSA_ILi64EEESF_NSA_ILi128EEEEEENS_6half_tENS5_IJlSC_lEEESI_SJ_NS4_8TiledMMAINS4_8MMA_AtomIJNS4_20SM100_MMA_F16BF16_SSISI_SI_fLi64ELi64ELNS4_4UMMA5MajorE0ELSO_0ELNSN_7ScaleInE0ELSP_0EEEEEENS4_6LayoutINS5_IJSC_SC_SC_EEENS5_IJNSA_ILi0EEESU_SU_EEEEENS5_IJNS4_10UnderscoreESX_SX_EEEEENS4_13SM90_TMA_LOADENS4_14ComposedLayoutINS4_7SwizzleILi3ELi4ELi3EEENS4_18smem_ptr_flag_bitsILi16EEENSS_INS5_IJNSA_ILi8EEESF_EEENS5_IJSF_SC_EEEEEEEvNS4_8identityENS4_23SM90_TMA_LOAD_MULTICASTES1A_vS1B_EENS_8epilogue10collective18CollectiveEpilogueINS1E_23Sm100TmaWarpSpecializedILi3ELi2ELi16ELb1ELb0EEEJSH_NS5_IJNSS_ISF_SC_EENSS_INSA_ILi32EEESC_EEEEESI_SJ_SI_SJ_NS1E_6fusion15FusionCallbacksIS1I_NS1N_17LinearCombinationISI_fSI_fLNS_15FloatRoundStyleE2EEESH_S1M_JEEENS4_5SM1004TMEM4LOAD26SM100_TMEM_LOAD_16dp256b4xES10_NS11_INS12_ILi2ELi4ELi3EEES15_NSS_INS5_IJS16_S1K_EEENS5_IJS1K_SC_EEEEEEENS4_17SM75_U32x4_LDSM_NENS4_14SM90_TMA_STOREES21_NS4_17SM90_U32x4_STSM_NENS4_39AutoVectorizingCopyWithAssumedAlignmentILi128EEEEEEvvEEEEvNT_6ParamsE --------------------------
	.section	.nv.shared._ZN7cutlass13device_kernelINS_4gemm6kernel13GemmUniversalIN4cute5tupleIJiiiiEEENS1_10collective13CollectiveMmaINS1_35MainloopSm100TmaUmmaWarpSpecializedILi6ELi2ELi4ENS5_IJNS4_1CILi2EEENSA_ILi1EEESC_EEEEENS5_IJNSA_ILi64EEESF_NSA_ILi128EEEEEENS_6half_tENS5_IJlSC_lEEESI_SJ_NS4_8TiledMMAINS4_8MMA_AtomIJNS4_20SM100_MMA_F16BF16_SSISI_SI_fLi64ELi64ELNS4_4UMMA5MajorE0ELSO_0ELNSN_7ScaleInE0ELSP_0EEEEEENS4_6LayoutINS5_IJSC_SC_SC_EEENS5_IJNSA_ILi0EEESU_SU_EEEEENS5_IJNS4_10UnderscoreESX_SX_EEEEENS4_13SM90_TMA_LOADENS4_14ComposedLayoutINS4_7SwizzleILi3ELi4ELi3EEENS4_18smem_ptr_flag_bitsILi16EEENSS_INS5_IJNSA_ILi8EEESF_EEENS5_IJSF_SC_EEEEEEEvNS4_8identityENS4_23SM90_TMA_LOAD_MULTICASTES1A_vS1B_EENS_8epilogue10collective18CollectiveEpilogueINS1E_23Sm100TmaWarpSpecializedILi3ELi2ELi16ELb1ELb0EEEJSH_NS5_IJNSS_ISF_SC_EENSS_INSA_ILi32EEESC_EEEEESI_SJ_SI_SJ_NS1E_6fusion15FusionCallbacksIS1I_NS1N_17LinearCombinationISI_fSI_fLNS_15FloatRoundStyleE2EEESH_S1M_JEEENS4_5SM1004TMEM4LOAD26SM100_TMEM_LOAD_16dp256b4xES10_NS11_INS12_ILi2ELi4ELi3EEES15_NSS_INS5_IJS16_S1K_EEENS5_IJS1K_SC_EEEEEEENS4_17SM75_U32x4_LDSM_NENS4_14SM90_TMA_STOREES21_NS4_17SM90_U32x4_STSM_NENS4_39AutoVectorizingCopyWithAssumedAlignmentILi128EEEEEEvvEEEEvNT_6ParamsE,"aw",@nobits
	.sectionflags	@""
	.align	16
	.zero		1024


//--------------------- .nv.shared.reserved.0     --------------------------
	.section	.nv.shared.reserved.0,"aw",@nobits
	.weak		__nv_reservedSMEM_offset_0_alias
	.size		__nv_reservedSMEM_offset_0_alias, 0, 64
	.other		__nv_reservedSMEM_offset_0_alias,@"STO_CUDA_RESERVED_SHARED STV_DEFAULT"
__nv_reservedSMEM_offset_0_alias:
	.zero		0
.nv.shared.reserved.0:
	.zero		64
	.weak		__nv_reservedSMEM_tcgen05_partition
	.type		__nv_reservedSMEM_tcgen05_partition,@object
	.size		__nv_reservedSMEM_tcgen05_partition,(.L_0 - __nv_reservedSMEM_tcgen05_partition)
__nv_reservedSMEM_tcgen05_partition:
	.zero		32
.L_0:


//--------------------- .nv.global                --------------------------
	.section	.nv.global,"aw",@nobits
.nv.global:
	.type		_ZN39_INTERNAL_3b4977f3_4_k_cu_81c1394e_67904cute1_E,@object
	.size		_ZN39_INTERNAL_3b4977f3_4_k_cu_81c1394e_67904cute1_E,(_ZN39_INTERNAL_3b4977f3_4_k_cu_81c1394e_67904cuda3std3__45__cpo6cbeginE - _ZN39_INTERNAL_3b4977f3_4_k_cu_81c1394e_67904cute1_E)
_ZN39_INTERNAL_3b4977f3_4_k_cu_81c1394e_67904cute1_E:
	.zero		1
	.type		_ZN39_INTERNAL_3b4977f3_4_k_cu_81c1394e_67904cuda3std3__45__cpo6cbeginE,@object
	.size		_ZN39_INTERNAL_3b4977f3_4_k_cu_81c1394e_67904cuda3std3__45__cpo6cbeginE,(_ZN39_INTERNAL_3b4977f3_4_k_cu_81c1394e_67904cuda3std3__48in_placeE - _ZN39_INTERNAL_3b4977f3_4_k_cu_81c1394e_67904cuda3std3__45__cpo6cbeginE)
_ZN39_INTERNAL_3b4977f3_4_k_cu_81c1394e_67904cuda3std3__45__cpo6cbeginE:
	.zero		1
	.type		_ZN39_INTERNAL_3b4977f3_4_k_cu_81c1394e_67904cuda3std3__48in_placeE,@object
	.size		_ZN39_INTERNAL_3b4977f3_4_k_cu_81c1394e_67904cuda3std3__48in_placeE,(_ZN39_INTERNAL_3b4977f3_4_k_cu_81c1394e_67904cuda3std6ranges3__45__cpo9iter_moveE - _ZN39_INTERNAL_3b4977f3_4_k_cu_81c1394e_67904cuda3std3__48in_placeE)
_ZN39_INTERNAL_3b4977f3_4_k_cu_81c1394e_67904cuda3std3__48in_placeE:
	.zero		1
	.type		_ZN39_INTERNAL_3b4977f3_4_k_cu_81c1394e_67904cuda3std6ranges3__45__cpo9iter_moveE,@object
	.size		_ZN39_INTERNAL_3b4977f3_4_k_cu_81c1394e_67904cuda3std6ranges3__45__cpo9iter_moveE,(_ZN39_INTERNAL_3b4977f3_4_k_cu_81c1394e_67904cuda3std3__45__cpo5beginE - _ZN39_INTERNAL_3b4977f3_4_k_cu_81c1394e_67904cuda3std6ranges3__45__cpo9iter_moveE)
_ZN39_INTERNAL_3b4977f3_4_k_cu_81c1394e_67904cuda3std6ranges3__45__cpo9iter_moveE:
	.zero		1
	.type		_ZN39_INTERNAL_3b4977f3_4_k_cu_81c1394e_67904cuda3std3__45__cpo5beginE,@object
	.size		_ZN39_INTERNAL_3b4977f3_4_k_cu_81c1394e_67904cuda3std3__45__cpo5beginE,(_ZN39_INTERNAL_3b4977f3_4_k_cu_81c1394e_67904cuda3std3__441_GLOBAL__N__3b4977f3_4_k_cu_81c1394e_67906ignoreE - _ZN39_INTERNAL_3b4977f3_4_k_cu_81c1394e_67904cuda3std3__45__cpo5beginE)
_ZN39_INTERNAL_3b4977f3_4_k_cu_81c1394e_67904cuda3std3__45__cpo5beginE:
	.zero		1
	.type		_ZN39_INTERNAL_3b4977f3_4_k_cu_81c1394e_67904cuda3std3__441_GLOBAL__N__3b4977f3_4_k_cu_81c1394e_67906ignoreE,@object
	.size		_ZN39_INTERNAL_3b4977f3_4_k_cu_81c1394e_67904cuda3std3__441_GLOBAL__N__3b4977f3_4_k_cu_81c1394e_67906ignoreE,(_ZN39_INTERNAL_3b4977f3_4_k_cu_81c1394e_67904cute7productE - _ZN39_INTERNAL_3b4977f3_4_k_cu_81c1394e_67904cuda3std3__441_GLOBAL__N__3b4977f3_4_k_cu_81c1394e_67906ignoreE)
_ZN39_INTERNAL_3b4977f3_4_k_cu_81c1394e_67904cuda3std3__441_GLOBAL__N__3b4977f3_4_k_cu_81c1394e_67906ignoreE:
	.zero		1
	.type		_ZN39_INTERNAL_3b4977f3_4_k_cu_81c1394e_67904cute7productE,@object
	.size		_ZN39_INTERNAL_3b4977f3_4_k_cu_81c1394e_67904cute7productE,(_ZN39_INTERNAL_3b4977f3_4_k_cu_81c1394e_67904cuda3std3__45__cpo3endE - _ZN39_INTERNAL_3b4977f3_4_k_cu_81c1394e_67904cute7productE)
_ZN39_INTERNAL_3b4977f3_4_k_cu_81c1394e_67904cute7productE:
	.zero		1
	.type		_ZN39_INTERNAL_3b4977f3_4_k_cu_81c1394e_67904cuda3std3__45__cpo3endE,@object
	.size		_ZN39_INTERNAL_3b4977f3_4_k_cu_81c1394e_67904cuda3std3__45__cpo3endE,(_ZN39_INTERNAL_3b4977f3_4_k_cu_81c1394e_67904cuda3std3__419piecewise_constructE - _ZN39_INTERNAL_3b4977f3_4_k_cu_81c1394e_67904cuda3std3__45__cpo3endE)
_ZN39_INTERNAL_3b4977f3_4_k_cu_81c1394e_67904cuda3std3__45__cpo3endE:
	.zero		1
	.type		_ZN39_INTERNAL_3b4977f3_4_k_cu_81c1394e_67904cuda3std3__419piecewise_constructE,@object
	.size		_ZN39_INTERNAL_3b4977f3_4_k_cu_81c1394e_67904cuda3std3__419piecewise_constructE,(_ZN39_INTERNAL_3b4977f3_4_k_cu_81c1394e_67904cuda3std3__45__cpo4cendE - _ZN39_INTERNAL_3b4977f3_4_k_cu_81c1394e_67904cuda3std3__419piecewise_constructE)
_ZN39_INTERNAL_3b4977f3_4_k_cu_81c1394e_67904cuda3std3__419piecewise_constructE:
	.zero		1
	.type		_ZN39_INTERNAL_3b4977f3_4_k_cu_81c1394e_67904cuda3std3__45__cpo4cendE,@object
	.size		_ZN39_INTERNAL_3b4977f3_4_k_cu_81c1394e_67904cuda3std3__45__cpo4cendE,(_ZN39_INTERNAL_3b4977f3_4_k_cu_81c1394e_67904cuda3std6ranges3__45__cpo4swapE - _ZN39_INTERNAL_3b4977f3_4_k_cu_81c1394e_67904cuda3std3__45__cpo4cendE)
_ZN39_INTERNAL_3b4977f3_4_k_cu_81c1394e_67904cuda3std3__45__cpo4cendE:
	.zero		1
	.type		_ZN39_INTERNAL_3b4977f3_4_k_cu_81c1394e_67904cuda3std6ranges3__45__cpo4swapE,@object
	.size		_ZN39_INTERNAL_3b4977f3_4_k_cu_81c1394e_67904cuda3std6ranges3__45__cpo4swapE,(.L_10 - _ZN39_INTERNAL_3b4977f3_4_k_cu_81c1394e_67904cuda3std6ranges3__45__cpo4swapE)
_ZN39_INTERNAL_3b4977f3_4_k_cu_81c1394e_67904cuda3std6ranges3__45__cpo4swapE:
	.zero		1
.L_10:


//--------------------- .nv.constant0._ZN7cutlass13device_kernelINS_4gemm6kernel13GemmUniversalIN4cute5tupleIJiiiiEEENS1_10collective13CollectiveMmaINS1_35MainloopSm100TmaUmmaWarpSpecializedILi6ELi2ELi4ENS5_IJNS4_1CILi2EEENSA_ILi1EEESC_EEEEENS5_IJNSA_ILi64EEESF_NSA_ILi128EEEEEENS_6half_tENS5_IJlSC_lEEESI_SJ_NS4_8TiledMMAINS4_8MMA_AtomIJNS4_20SM100_MMA_F16BF16_SSISI_SI_fLi64ELi64ELNS4_4UMMA5MajorE0ELSO_0ELNSN_7ScaleInE0ELSP_0EEEEEENS4_6LayoutINS5_IJSC_SC_SC_EEENS5_IJNSA_ILi0EEESU_SU_EEEEENS5_IJNS4_10UnderscoreESX_SX_EEEEENS4_13SM90_TMA_LOADENS4_14ComposedLayoutINS4_7SwizzleILi3ELi4ELi3EEENS4_18smem_ptr_flag_bitsILi16EEENSS_INS5_IJNSA_ILi8EEESF_EEENS5_IJSF_SC_EEEEEEEvNS4_8identityENS4_23SM90_TMA_LOAD_MULTICASTES1A_vS1B_EENS_8epilogue10collective18CollectiveEpilogueINS1E_23Sm100TmaWarpSpecializedILi3ELi2ELi16ELb1ELb0EEEJSH_NS5_IJNSS_ISF_SC_EENSS_INSA_ILi32EEESC_EEEEESI_SJ_SI_SJ_NS1E_6fusion15FusionCallbacksIS1I_NS1N_17LinearCombinationISI_fSI_fLNS_15FloatRoundStyleE2EEESH_S1M_JEEENS4_5SM1004TMEM4LOAD26SM100_TMEM_LOAD_16dp256b4xES10_NS11_INS12_ILi2ELi4ELi3EEES15_NSS_INS5_IJS16_S1K_EEENS5_IJS1K_SC_EEEEEEENS4_17SM75_U32x4_LDSM_NENS4_14SM90_TMA_STOREES21_NS4_17SM90_U32x4_STSM_NENS4_39AutoVectorizingCopyWithAssumedAlignmentILi128EEEEEEvvEEEEvNT_6ParamsE --------------------------
	.section	.nv.constant0._ZN7cutlass13device_kernelINS_4gemm6kernel13GemmUniversalIN4cute5tupleIJiiiiEEENS1_10collective13CollectiveMmaINS1_35MainloopSm100TmaUmmaWarpSpecializedILi6ELi2ELi4ENS5_IJNS4_1CILi2EEENSA_ILi1EEESC_EEEEENS5_IJNSA_ILi64EEESF_NSA_ILi128EEEEEENS_6half_tENS5_IJlSC_lEEESI_SJ_NS4_8TiledMMAINS4_8MMA_AtomIJNS4_20SM100_MMA_F16BF16_SSISI_SI_fLi64ELi64ELNS4_4UMMA5MajorE0ELSO_0ELNSN_7ScaleInE0ELSP_0EEEEEENS4_6LayoutINS5_IJSC_SC_SC_EEENS5_IJNSA_ILi0EEESU_SU_EEEEENS5_IJNS4_10UnderscoreESX_SX_EEEEENS4_13SM90_TMA_LOADENS4_14ComposedLayoutINS4_7SwizzleILi3ELi4ELi3EEENS4_18smem_ptr_flag_bitsILi16EEENSS_INS5_IJNSA_ILi8EEESF_EEENS5_IJSF_SC_EEEEEEEvNS4_8identityENS4_23SM90_TMA_LOAD_MULTICASTES1A_vS1B_EENS_8epilogue10collective18CollectiveEpilogueINS1E_23Sm100TmaWarpSpecializedILi3ELi2ELi16ELb1ELb0EEEJSH_NS5_IJNSS_ISF_SC_EENSS_INSA_ILi32EEESC_EEEEESI_SJ_SI_SJ_NS1E_6fusion15FusionCallbacksIS1I_NS1N_17LinearCombinationISI_fSI_fLNS_15FloatRoundStyleE2EEESH_S1M_JEEENS4_5SM1004TMEM4LOAD26SM100_TMEM_LOAD_16dp256b4xES10_NS11_INS12_ILi2ELi4ELi3EEES15_NSS_INS5_IJS16_S1K_EEENS5_IJS1K_SC_EEEEEEENS4_17SM75_U32x4_LDSM_NENS4_14SM90_TMA_STOREES21_NS4_17SM90_U32x4_STSM_NENS4_39AutoVectorizingCopyWithAssumedAlignmentILi128EEEEEEvvEEEEvNT_6ParamsE,"a",@progbits
	.sectionflags	@""
	.align	4
.nv.constant0._ZN7cutlass13device_kernelINS_4gemm6kernel13GemmUniversalIN4cute5tupleIJiiiiEEENS1_10collective13CollectiveMmaINS1_35MainloopSm100TmaUmmaWarpSpecializedILi6ELi2ELi4ENS5_IJNS4_1CILi2EEENSA_ILi1EEESC_EEEEENS5_IJNSA_ILi64EEESF_NSA_ILi128EEEEEENS_6half_tENS5_IJlSC_lEEESI_SJ_NS4_8TiledMMAINS4_8MMA_AtomIJNS4_20SM100_MMA_F16BF16_SSISI_SI_fLi64ELi64ELNS4_4UMMA5MajorE0ELSO_0ELNSN_7ScaleInE0ELSP_0EEEEEENS4_6LayoutINS5_IJSC_SC_SC_EEENS5_IJNSA_ILi0EEESU_SU_EEEEENS5_IJNS4_10UnderscoreESX_SX_EEEEENS4_13SM90_TMA_LOADENS4_14ComposedLayoutINS4_7SwizzleILi3ELi4ELi3EEENS4_18smem_ptr_flag_bitsILi16EEENSS_INS5_IJNSA_ILi8EEESF_EEENS5_IJSF_SC_EEEEEEEvNS4_8identityENS4_23SM90_TMA_LOAD_MULTICASTES1A_vS1B_EENS_8epilogue10collective18CollectiveEpilogueINS1E_23Sm100TmaWarpSpecializedILi3ELi2ELi16ELb1ELb0EEEJSH_NS5_IJNSS_ISF_SC_EENSS_INSA_ILi32EEESC_EEEEESI_SJ_SI_SJ_NS1E_6fusion15FusionCallbacksIS1I_NS1N_17LinearCombinationISI_fSI_fLNS_15FloatRoundStyleE2EEESH_S1M_JEEENS4_5SM1004TMEM4LOAD26SM100_TMEM_LOAD_16dp256b4xES10_NS11_INS12_ILi2ELi4ELi3EEES15_NSS_INS5_IJS16_S1K_EEENS5_IJS1K_SC_EEEEEEENS4_17SM75_U32x4_LDSM_NENS4_14SM90_TMA_STOREES21_NS4_17SM90_U32x4_STSM_NENS4_39AutoVectorizingCopyWithAssumedAlignmentILi128EEEEEEvvEEEEvNT_6ParamsE:
	.zero		2944


//--------------------- SYMBOLS --------------------------

	.type		.nv.reservedSmem.offset0,@object
	.size		.nv.reservedSmem.offset0,0x4
	.type		.nv.reservedSmem.cap,@object
	.size		.nv.reservedSmem.cap,0x4
	.type		__assertfail,@function
